// auto-generated by cutlass_sweep.gemm — config: {"arch": "sm_100", "cluster_m": 1, "cluster_n": 4, "dtype": "fp32", "dtype_b": "fp32", "layout": "nt", "stages": 0, "tile_k": 64, "tile_m": 64, "tile_n": 128}
#include "cutlass/cutlass.h"
#include "cutlass/gemm/collective/collective_builder.hpp"
#include "cutlass/gemm/device/gemm_universal_adapter.h"
#include "cutlass/gemm/kernel/gemm_universal.hpp"
#include "cutlass/epilogue/collective/collective_builder.hpp"

using ElemA = float;
using ElemB = float;
using ElemCD = float;
using Acc  = float;
using TileShape    = cute::Shape<cute::_64, cute::_128, cute::_64>;
using ClusterShape = cute::Shape<cute::_1, cute::_4, cute::_1>;

using CollectiveEpilogue = typename cutlass::epilogue::collective::CollectiveBuilder<
    cutlass::arch::Sm100, cutlass::arch::OpClassTensorOp,
    TileShape, ClusterShape,
    cutlass::epilogue::collective::EpilogueTileAuto,
    Acc, Acc,
    ElemCD, cutlass::layout::RowMajor, 128 / cutlass::sizeof_bits<ElemCD>::value,
    ElemCD, cutlass::layout::RowMajor, 128 / cutlass::sizeof_bits<ElemCD>::value,
    cutlass::epilogue::collective::EpilogueScheduleAuto
  >::CollectiveOp;

using CollectiveMainloop = typename cutlass::gemm::collective::CollectiveBuilder<
    cutlass::arch::Sm100, cutlass::arch::OpClassTensorOp,
    ElemA, cutlass::layout::RowMajor, 128 / cutlass::sizeof_bits<ElemA>::value,
    ElemB, cutlass::layout::ColumnMajor, 128 / cutlass::sizeof_bits<ElemB>::value,
    Acc,
    TileShape, ClusterShape,
    cutlass::gemm::collective::StageCountAutoCarveout<static_cast<int>(sizeof(typename CollectiveEpilogue::SharedStorage))>,
    cutlass::gemm::collective::KernelScheduleAuto
  >::CollectiveOp;

using GemmKernel = cutlass::gemm::kernel::GemmUniversal<
    cute::Shape<int,int,int,int>,
    CollectiveMainloop,
    CollectiveEpilogue
>;
using Gemm = cutlass::gemm::device::GemmUniversalAdapter<GemmKernel>;

// Force the device kernel symbol into the cubin without needing a host main.
auto* _anchor = &cutlass::device_kernel<GemmKernel>;


// ===== COMPILED SASS (sm_100a) =====

	.target	sm_100a

	.elftype	@"ET_EXEC"


//--------------------- .note.nv.tkinfo           --------------------------
	.section	.note.nv.tkinfo,"",@"SHT_NOTE"
	.sectionflags	@"SHF_NOTE_NV_TKINFO"
	.tkinfo
        /*0018*/ 	.word	0x00000002
        /*0030*/ 	.string	""
        /*0030*/ 	.string	"ptxas"
        /*0030*/ 	.string	"Cuda compilation tools, release 13.0, V13.0.88"
        /*0030*/ 	.string	"Build cuda_13.0.r13.0/compiler.36424714_0"
        /*0030*/ 	.string	"-arch sm_100a -m 64 "



//--------------------- .note.nv.cuinfo           --------------------------
	.section	.note.nv.cuinfo,"",@"SHT_NOTE"
	.sectionflags	@"SHF_NOTE_NV_CUINFO"
        /*0018*/ 	.short	0x0002
        /*001a*/ 	.short	0x0064
        /*001c*/ 	.short	0x0082
	.zero		2


//--------------------- .nv.info                  --------------------------
	.section	.nv.info,"",@"SHT_CUDA_INFO"
	.align	4


	//----- nvinfo : EIATTR_REGCOUNT
	.align		4
        /*0000*/ 	.byte	0x04, 0x2f
        /*0002*/ 	.short	(.L_19 - .L_18)
	.align		4
.L_18:
        /*0004*/ 	.word	index@(_ZN7cutlass13device_kernelINS_4gemm6kernel13GemmUniversalIN4cute5tupleIJiiiiEEENS1_10collective13CollectiveMmaINS1_35MainloopSm100TmaUmmaWarpSpecializedILi4ELi2ELi4ENS5_IJNS4_1CILi1EEENSA_ILi4EEESB_EEEEENS5_IJNSA_ILi64EEENSA_ILi128EEESF_EEEfNS5_IJlSB_lEEEfSI_NS4_8TiledMMAINS4_8MMA_AtomIJNS4_17SM100_MMA_TF32_SSINS_10tfloat32_tESM_fLi64ELi128ELNS4_4UMMA5MajorE0ELSO_0ELNSN_7ScaleInE0ELSP_0EEEEEENS4_6LayoutINS5_IJSB_SB_SB_EEENS5_IJNSA_ILi0EEESU_SU_EEEEENS5_IJNS4_10UnderscoreESX_SX_EEEEENS4_23SM90_TMA_LOAD_MULTICASTENS4_14ComposedLayoutINS4_7SwizzleILi3ELi4ELi3EEENS4_18smem_ptr_flag_bitsILi32EEENSS_INS5_IJNSA_ILi8EEENSA_ILi32EEEEEENS5_IJS17_SB_EEEEEEEvNS4_8identityENS4_13SM90_TMA_LOADES1B_vS1C_EENS_8epilogue10collective18CollectiveEpilogueINS1F_23Sm100TmaWarpSpecializedILi4ELi2ELi16ELb1ELb0EEEJSH_NS5_IJNSS_ISF_SB_EENSS_IS17_SB_EEEEEfSI_fSI_NS1F_6fusion15FusionCallbacksIS1J_NS1N_17LinearCombinationIffffLNS_15FloatRoundStyleE2EEESH_S1M_JEEENS4_5SM1004TMEM4LOAD26SM100_TMEM_LOAD_16dp128b8xES1D_S1B_NS4_17SM75_U32x4_LDSM_NENS4_14SM90_TMA_STOREES1B_NS4_17SM90_U32x4_STSM_NENS4_39AutoVectorizingCopyWithAssumedAlignmentILi128EEEEEEvvEEEEvNT_6ParamsE)
        /*0008*/ 	.word	0x00000050


	//----- nvinfo : EIATTR_FRAME_SIZE
	.align		4
.L_19:
        /*000c*/ 	.byte	0x04, 0x11
        /*000e*/ 	.short	(.L_21 - .L_20)
	.align		4
.L_20:
        /*0010*/ 	.word	index@($__internal_2_$__cuda_sm10x_tcgen05_guardrail_trap_unallocated_columns_being_dealloced)
        /*0014*/ 	.word	0x00000000


	//----- nvinfo : EIATTR_FRAME_SIZE
	.align		4
.L_21:
        /*0018*/ 	.byte	0x04, 0x11
        /*001a*/ 	.short	(.L_23 - .L_22)
	.align		4
.L_22:
        /*001c*/ 	.word	index@($__internal_1_$__cuda_sm10x_tcgen05_guardrail_trap_phase_invalid_during_alloc)
        /*0020*/ 	.word	0x00000000


	//----- nvinfo : EIATTR_FRAME_SIZE
	.align		4
.L_23:
        /*0024*/ 	.byte	0x04, 0x11
        /*0026*/ 	.short	(.L_25 - .L_24)
	.align		4
.L_24:
        /*0028*/ 	.word	index@($__internal_0_$__cuda_sm10x_tcgen05_guardrail_trap_col_being_dealloced_not_returned_by_alloc)
        /*002c*/ 	.word	0x00000000


	//----- nvinfo : EIATTR_FRAME_SIZE
	.align		4
.L_25:
        /*0030*/ 	.byte	0x04, 0x11
        /*0032*/ 	.short	(.L_27 - .L_26)
	.align		4
.L_26:
        /*0034*/ 	.word	index@(_ZN7cutlass13device_kernelINS_4gemm6kernel13GemmUniversalIN4cute5tupleIJiiiiEEENS1_10collective13CollectiveMmaINS1_35MainloopSm100TmaUmmaWarpSpecializedILi4ELi2ELi4ENS5_IJNS4_1CILi1EEENSA_ILi4EEESB_EEEEENS5_IJNSA_ILi64EEENSA_ILi128EEESF_EEEfNS5_IJlSB_lEEEfSI_NS4_8TiledMMAINS4_8MMA_AtomIJNS4_17SM100_MMA_TF32_SSINS_10tfloat32_tESM_fLi64ELi128ELNS4_4UMMA5MajorE0ELSO_0ELNSN_7ScaleInE0ELSP_0EEEEEENS4_6LayoutINS5_IJSB_SB_SB_EEENS5_IJNSA_ILi0EEESU_SU_EEEEENS5_IJNS4_10UnderscoreESX_SX_EEEEENS4_23SM90_TMA_LOAD_MULTICASTENS4_14ComposedLayoutINS4_7SwizzleILi3ELi4ELi3EEENS4_18smem_ptr_flag_bitsILi32EEENSS_INS5_IJNSA_ILi8EEENSA_ILi32EEEEEENS5_IJS17_SB_EEEEEEEvNS4_8identityENS4_13SM90_TMA_LOADES1B_vS1C_EENS_8epilogue10collective18CollectiveEpilogueINS1F_23Sm100TmaWarpSpecializedILi4ELi2ELi16ELb1ELb0EEEJSH_NS5_IJNSS_ISF_SB_EENSS_IS17_SB_EEEEEfSI_fSI_NS1F_6fusion15FusionCallbacksIS1J_NS1N_17LinearCombinationIffffLNS_15FloatRoundStyleE2EEESH_S1M_JEEENS4_5SM1004TMEM4LOAD26SM100_TMEM_LOAD_16dp128b8xES1D_S1B_NS4_17SM75_U32x4_LDSM_NENS4_14SM90_TMA_STOREES1B_NS4_17SM90_U32x4_STSM_NENS4_39AutoVectorizingCopyWithAssumedAlignmentILi128EEEEEEvvEEEEvNT_6ParamsE)
        /*0038*/ 	.word	0x00000000


	//----- nvinfo : EIATTR_MIN_STACK_SIZE
	.align		4
.L_27:
        /*003c*/ 	.byte	0x04, 0x12
        /*003e*/ 	.short	(.L_29 - .L_28)
	.align		4
.L_28:
        /*0040*/ 	.word	index@(_ZN7cutlass13device_kernelINS_4gemm6kernel13GemmUniversalIN4cute5tupleIJiiiiEEENS1_10collective13CollectiveMmaINS1_35MainloopSm100TmaUmmaWarpSpecializedILi4ELi2ELi4ENS5_IJNS4_1CILi1EEENSA_ILi4EEESB_EEEEENS5_IJNSA_ILi64EEENSA_ILi128EEESF_EEEfNS5_IJlSB_lEEEfSI_NS4_8TiledMMAINS4_8MMA_AtomIJNS4_17SM100_MMA_TF32_SSINS_10tfloat32_tESM_fLi64ELi128ELNS4_4UMMA5MajorE0ELSO_0ELNSN_7ScaleInE0ELSP_0EEEEEENS4_6LayoutINS5_IJSB_SB_SB_EEENS5_IJNSA_ILi0EEESU_SU_EEEEENS5_IJNS4_10UnderscoreESX_SX_EEEEENS4_23SM90_TMA_LOAD_MULTICASTENS4_14ComposedLayoutINS4_7SwizzleILi3ELi4ELi3EEENS4_18smem_ptr_flag_bitsILi32EEENSS_INS5_IJNSA_ILi8EEENSA_ILi32EEEEEENS5_IJS17_SB_EEEEEEEvNS4_8identityENS4_13SM90_TMA_LOADES1B_vS1C_EENS_8epilogue10collective18CollectiveEpilogueINS1F_23Sm100TmaWarpSpecializedILi4ELi2ELi16ELb1ELb0EEEJSH_NS5_IJNSS_ISF_SB_EENSS_IS17_SB_EEEEEfSI_fSI_NS1F_6fusion15FusionCallbacksIS1J_NS1N_17LinearCombinationIffffLNS_15FloatRoundStyleE2EEESH_S1M_JEEENS4_5SM1004TMEM4LOAD26SM100_TMEM_LOAD_16dp128b8xES1D_S1B_NS4_17SM75_U32x4_LDSM_NENS4_14SM90_TMA_STOREES1B_NS4_17SM90_U32x4_STSM_NENS4_39AutoVectorizingCopyWithAssumedAlignmentILi128EEEEEEvvEEEEvNT_6ParamsE)
        /*0044*/ 	.word	0x00000000
.L_29:


//--------------------- .nv.compat                --------------------------
	.section	.nv.compat,"",@"SHT_CUDA_COMPAT_INFO"
	.align	4
        /*0000*/ 	.byte	0x02, 0x09, 0x01, 0x00, 0x02, 0x02, 0x02, 0x00, 0x02, 0x05, 0x05, 0x00, 0x03, 0x07, 0x01, 0x01
        /*0010*/ 	.byte	0x02, 0x03, 0x01, 0x00, 0x02, 0x06, 0x01, 0x00, 0x04, 0x0b, 0x08, 0x00, 0x09, 0x00, 0x00, 0x00
        /*0020*/ 	.byte	0x00, 0x00, 0x00, 0x00


//--------------------- .nv.info._ZN7cutlass13device_kernelINS_4gemm6kernel13GemmUniversalIN4cute5tupleIJiiiiEEENS1_10collective13CollectiveMmaINS1_35MainloopSm100TmaUmmaWarpSpecializedILi4ELi2ELi4ENS5_IJNS4_1CILi1EEENSA_ILi4EEESB_EEEEENS5_IJNSA_ILi64EEENSA_ILi128EEESF_EEEfNS5_IJlSB_lEEEfSI_NS4_8TiledMMAINS4_8MMA_AtomIJNS4_17SM100_MMA_TF32_SSINS_10tfloat32_tESM_fLi64ELi128ELNS4_4UMMA5MajorE0ELSO_0ELNSN_7ScaleInE0ELSP_0EEEEEENS4_6LayoutINS5_IJSB_SB_SB_EEENS5_IJNSA_ILi0EEESU_SU_EEEEENS5_IJNS4_10UnderscoreESX_SX_EEEEENS4_23SM90_TMA_LOAD_MULTICASTENS4_14ComposedLayoutINS4_7SwizzleILi3ELi4ELi3EEENS4_18smem_ptr_flag_bitsILi32EEENSS_INS5_IJNSA_ILi8EEENSA_ILi32EEEEEENS5_IJS17_SB_EEEEEEEvNS4_8identityENS4_13SM90_TMA_LOADES1B_vS1C_EENS_8epilogue10collective18CollectiveEpilogueINS1F_23Sm100TmaWarpSpecializedILi4ELi2ELi16ELb1ELb0EEEJSH_NS5_IJNSS_ISF_SB_EENSS_IS17_SB_EEEEEfSI_fSI_NS1F_6fusion15FusionCallbacksIS1J_NS1N_17LinearCombinationIffffLNS_15FloatRoundStyleE2EEESH_S1M_JEEENS4_5SM1004TMEM4LOAD26SM100_TMEM_LOAD_16dp128b8xES1D_S1B_NS4_17SM75_U32x4_LDSM_NENS4_14SM90_TMA_STOREES1B_NS4_17SM90_U32x4_STSM_NENS4_39AutoVectorizingCopyWithAssumedAlignmentILi128EEEEEEvvEEEEvNT_6ParamsE --------------------------
	.section	.nv.info._ZN7cutlass13device_kernelINS_4gemm6kernel13GemmUniversalIN4cute5tupleIJiiiiEEENS1_10collective13CollectiveMmaINS1_35MainloopSm100TmaUmmaWarpSpecializedILi4ELi2ELi4ENS5_IJNS4_1CILi1EEENSA_ILi4EEESB_EEEEENS5_IJNSA_ILi64EEENSA_ILi128EEESF_EEEfNS5_IJlSB_lEEEfSI_NS4_8TiledMMAINS4_8MMA_AtomIJNS4_17SM100_MMA_TF32_SSINS_10tfloat32_tESM_fLi64ELi128ELNS4_4UMMA5MajorE0ELSO_0ELNSN_7ScaleInE0ELSP_0EEEEEENS4_6LayoutINS5_IJSB_SB_SB_EEENS5_IJNSA_ILi0EEESU_SU_EEEEENS5_IJNS4_10UnderscoreESX_SX_EEEEENS4_23SM90_TMA_LOAD_MULTICASTENS4_14ComposedLayoutINS4_7SwizzleILi3ELi4ELi3EEENS4_18smem_ptr_flag_bitsILi32EEENSS_INS5_IJNSA_ILi8EEENSA_ILi32EEEEEENS5_IJS17_SB_EEEEEEEvNS4_8identityENS4_13SM90_TMA_LOADES1B_vS1C_EENS_8epilogue10collective18CollectiveEpilogueINS1F_23Sm100TmaWarpSpecializedILi4ELi2ELi16ELb1ELb0EEEJSH_NS5_IJNSS_ISF_SB_EENSS_IS17_SB_EEEEEfSI_fSI_NS1F_6fusion15FusionCallbacksIS1J_NS1N_17LinearCombinationIffffLNS_15FloatRoundStyleE2EEESH_S1M_JEEENS4_5SM1004TMEM4LOAD26SM100_TMEM_LOAD_16dp128b8xES1D_S1B_NS4_17SM75_U32x4_LDSM_NENS4_14SM90_TMA_STOREES1B_NS4_17SM90_U32x4_STSM_NENS4_39AutoVectorizingCopyWithAssumedAlignmentILi128EEEEEEvvEEEEvNT_6ParamsE,"",@"SHT_CUDA_INFO"
	.sectionflags	@""
	.align	4


	//----- nvinfo : EIATTR_CUDA_API_VERSION
	.align		4
        /*0000*/ 	.byte	0x04, 0x37
        /*0002*/ 	.short	(.L_31 - .L_30)
.L_30:
        /*0004*/ 	.word	0x00000082


	//----- nvinfo : EIATTR_KPARAM_INFO
	.align		4
.L_31:
        /*0008*/ 	.byte	0x04, 0x17
        /*000a*/ 	.short	(.L_33 - .L_32)
.L_32:
        /*000c*/ 	.word	0x00000000
        /*0010*/ 	.short	0x0000
        /*0012*/ 	.short	0x0000
        /*0014*/ 	.byte	0x00, 0xf0, 0x01, 0x20


	//----- nvinfo : EIATTR_AT_ENTRY_FRAGMENTS
	.align		4
.L_33:
        /*0018*/ 	.byte	0x04, 0x4f
        /*001a*/ 	.short	(.L_35 - .L_34)


	//   ....[0]....
.L_34:
        /*001c*/ 	.word	0x00000006


	//----- nvinfo : EIATTR_RESERVED_SMEM_USED
	.align		4
.L_35:
        /*0020*/ 	.byte	0x01, 0x41
	.zero		2


	//----- nvinfo : EIATTR_SPARSE_MMA_MASK
	.align		4
        /*0024*/ 	.byte	0x03, 0x50
        /*0026*/ 	.short	0x0000


	//----- nvinfo : EIATTR_TCGEN05_1CTA_USED
	.align		4
        /*0028*/ 	.byte	0x01, 0x51
	.zero		2


	//----- nvinfo : EIATTR_MAXREG_COUNT
	.align		4
        /*002c*/ 	.byte	0x03, 0x1b
        /*002e*/ 	.short	0x00ff


	//----- nvinfo : EIATTR_NUM_BARRIERS
	.align		4
        /*0030*/ 	.byte	0x02, 0x4c
        /*0032*/ 	.byte	0x07
	.zero		1


	//----- nvinfo : EIATTR_EXTERNS
	.align		4
        /*0034*/ 	.byte	0x04, 0x0f
        /*0036*/ 	.short	(.L_37 - .L_36)


	//   ....[0]....
	.align		4
.L_36:
        /*0038*/ 	.word	index@(__assertfail)


	//----- nvinfo : EIATTR_MERCURY_ISA_VERSION
	.align		4
.L_37:
        /*003c*/ 	.byte	0x03, 0x5f
        /*003e*/ 	.short	0x0101


	//----- nvinfo : EIATTR_INT_WARP_WIDE_INSTR_OFFSETS
	.align		4
        /*0040*/ 	.byte	0x04, 0x31
        /*0042*/ 	.short	(.L_39 - .L_38)


	//   ....[0]....
.L_38:
        /*0044*/ 	.word	0x00004080


	//   ....[1]....
        /*0048*/ 	.word	0x000040b0


	//   ....[2]....
        /*004c*/ 	.word	0x000040d0


	//   ....[3]....
        /*0050*/ 	.word	0x00004c10


	//   ....[4]....
        /*0054*/ 	.word	0x00004c80


	//   ....[5]....
        /*0058*/ 	.word	0x00004d60


	//   ....[6]....
        /*005c*/ 	.word	0x00004de0


	//   ....[7]....
        /*0060*/ 	.word	0x00004ee0


	//   ....[8]....
        /*0064*/ 	.word	0x00004f60


	//   ....[9]....
        /*0068*/ 	.word	0x00005050


	//   ....[10]....
        /*006c*/ 	.word	0x00005100


	//----- nvinfo : EIATTR_COOP_GROUP_MASK_REGIDS
	.align		4
.L_39:
        /*0070*/ 	.byte	0x04, 0x29
        /*0072*/ 	.short	(.L_41 - .L_40)


	//   ....[0]....
.L_40:
        /*0074*/ 	.word	0xffffffff


	//   ....[1]....
        /*0078*/ 	.word	0xffffffff


	//   ....[2]....
        /*007c*/ 	.word	0xffffffff


	//   ....[3]....
        /*0080*/ 	.word	0xffffffff


	//   ....[4]....
        /*0084*/ 	.word	0xffffffff


	//   ....[5]....
        /*0088*/ 	.word	0xffffffff


	//   ....[6]....
        /*008c*/ 	.word	0xffffffff


	//   ....[7]....
        /*0090*/ 	.word	0xffffffff


	//   ....[8]....
        /*0094*/ 	.word	0xffffffff


	//   ....[9]....
        /*0098*/ 	.word	0xffffffff


	//   ....[10]....
        /*009c*/ 	.word	0xffffffff


	//   ....[11]....
        /*00a0*/ 	.word	0xffffffff


	//   ....[12]....
        /*00a4*/ 	.word	0xffffffff


	//   ....[13]....
        /*00a8*/ 	.word	0xffffffff


	//----- nvinfo : EIATTR_COOP_GROUP_INSTR_OFFSETS
	.align		4
.L_41:
        /*00ac*/ 	.byte	0x04, 0x28
        /*00ae*/ 	.short	(.L_43 - .L_42)


	//   ....[0]....
.L_42:
        /*00b0*/ 	.word	0x00000080


	//   ....[1]....
        /*00b4*/ 	.word	0x000004f0


	//   ....[2]....
        /*00b8*/ 	.word	0x000006a0


	//   ....[3]....
        /*00bc*/ 	.word	0x00000840


	//   ....[4]....
        /*00c0*/ 	.word	0x00000940


	//   ....[5]....
        /*00c4*/ 	.word	0x00000ab0


	//   ....[6]....
        /*00c8*/ 	.word	0x00000c50


	//   ....[7]....
        /*00cc*/ 	.word	0x00000e00


	//   ....[8]....
        /*00d0*/ 	.word	0x00002200


	//   ....[9]....
        /*00d4*/ 	.word	0x000030b0


	//   ....[10]....
        /*00d8*/ 	.word	0x000032c0


	//   ....[11]....
        /*00dc*/ 	.word	0x000032f0


	//   ....[12]....
        /*00e0*/ 	.word	0x00003f60


	//   ....[13]....
        /*00e4*/ 	.word	0x00004190


	//----- nvinfo : EIATTR_VRC_CTA_INIT_COUNT
	.align		4
.L_43:
        /*00e8*/ 	.byte	0x02, 0x4a
        /*00ea*/ 	.byte	0x80
	.zero		1


	//----- nvinfo : EIATTR_SYSCALL_OFFSETS
	.align		4
        /*00ec*/ 	.byte	0x04, 0x46
        /*00ee*/ 	.short	(.L_45 - .L_44)


	//   ....[0]....
.L_44:
        /*00f0*/ 	.word	0x00005da0


	//   ....[1]....
        /*00f4*/ 	.word	0x00005e90


	//   ....[2]....
        /*00f8*/ 	.word	0x00006730


	//   ....[3]....
        /*00fc*/ 	.word	0x00006ef0


	//   ....[4]....
        /*0100*/ 	.word	0x00007660


	//   ....[5]....
        /*0104*/ 	.word	0x00007dd0


	//----- nvinfo : EIATTR_MBARRIER_INSTR_OFFSETS
	.align		4
.L_45:
        /*0108*/ 	.byte	0x04, 0x39
        /*010a*/ 	.short	(.L_47 - .L_46)


	//   ....[0]....
.L_46:
        /*010c*/ 	.word	0x00000610
        /*0110*/ 	.word	0x000000ff
        /*0114*/ 	.word	0x00000000
        /*0118*/ 	.short	0x0100
        /*011a*/ 	.byte	0x04
	.zero		1


	//   ....[1]....
        /*011c*/ 	.word	0x00000620
        /*0120*/ 	.word	0x000000ff
        /*0124*/ 	.word	0x00000020
        /*0128*/ 	.short	0x0100
        /*012a*/ 	.byte	0x04
	.zero		1


	//   ....[2]....
        /*012c*/ 	.word	0x00000630
        /*0130*/ 	.word	0x000000ff
        /*0134*/ 	.word	0x00000008
        /*0138*/ 	.short	0x0100
        /*013a*/ 	.byte	0x04
	.zero		1


	//   ....[3]....
        /*013c*/ 	.word	0x00000640
        /*0140*/ 	.word	0x000000ff
        /*0144*/ 	.word	0x00000028
        /*0148*/ 	.short	0x0100
        /*014a*/ 	.byte	0x04
	.zero		1


	//   ....[4]....
        /*014c*/ 	.word	0x00000650
        /*0150*/ 	.word	0x000000ff
        /*0154*/ 	.word	0x00000010
        /*0158*/ 	.short	0x0100
        /*015a*/ 	.byte	0x04
	.zero		1


	//   ....[5]....
        /*015c*/ 	.word	0x00000660
        /*0160*/ 	.word	0x000000ff
        /*0164*/ 	.word	0x00000030
        /*0168*/ 	.short	0x0100
        /*016a*/ 	.byte	0x04
	.zero		1


	//   ....[6]....
        /*016c*/ 	.word	0x00000670
        /*0170*/ 	.word	0x000000ff
        /*0174*/ 	.word	0x00000018
        /*0178*/ 	.short	0x0100
        /*017a*/ 	.byte	0x04
	.zero		1


	//   ....[7]....
        /*017c*/ 	.word	0x00000680
        /*0180*/ 	.word	0x000000ff
        /*0184*/ 	.word	0x00000038
        /*0188*/ 	.short	0x0100
        /*018a*/ 	.byte	0x04
	.zero		1


	//   ....[8]....
        /*018c*/ 	.word	0x000007b0
        /*0190*/ 	.word	0x000000ff
        /*0194*/ 	.word	0x00000040
        /*0198*/ 	.short	0x0100
        /*019a*/ 	.byte	0x04
	.zero		1


	//   ....[9]....
        /*019c*/ 	.word	0x000007c0
        /*01a0*/ 	.word	0x000000ff
        /*01a4*/ 	.word	0x00000060
        /*01a8*/ 	.short	0x0100
        /*01aa*/ 	.byte	0x04
	.zero		1


	//   ....[10]....
        /*01ac*/ 	.word	0x000007d0
        /*01b0*/ 	.word	0x000000ff
        /*01b4*/ 	.word	0x00000048
        /*01b8*/ 	.short	0x0100
        /*01ba*/ 	.byte	0x04
	.zero		1


	//   ....[11]....
        /*01bc*/ 	.word	0x000007e0
        /*01c0*/ 	.word	0x000000ff
        /*01c4*/ 	.word	0x00000068
        /*01c8*/ 	.short	0x0100
        /*01ca*/ 	.byte	0x04
	.zero		1


	//   ....[12]....
        /*01cc*/ 	.word	0x000007f0
        /*01d0*/ 	.word	0x000000ff
        /*01d4*/ 	.word	0x00000050
        /*01d8*/ 	.short	0x0100
        /*01da*/ 	.byte	0x04
	.zero		1


	//   ....[13]....
        /*01dc*/ 	.word	0x00000800
        /*01e0*/ 	.word	0x000000ff
        /*01e4*/ 	.word	0x00000070
        /*01e8*/ 	.short	0x0100
        /*01ea*/ 	.byte	0x04
	.zero		1


	//   ....[14]....
        /*01ec*/ 	.word	0x00000810
        /*01f0*/ 	.word	0x000000ff
        /*01f4*/ 	.word	0x00000058
        /*01f8*/ 	.short	0x0100
        /*01fa*/ 	.byte	0x04
	.zero		1


	//   ....[15]....
        /*01fc*/ 	.word	0x00000820
        /*0200*/ 	.word	0x000000ff
        /*0204*/ 	.word	0x00000078
        /*0208*/ 	.short	0x0100
        /*020a*/ 	.byte	0x04
	.zero		1


	//   ....[16]....
        /*020c*/ 	.word	0x00000910
        /*0210*/ 	.word	0x000000ff
        /*0214*/ 	.word	0x00000080
        /*0218*/ 	.short	0x0100
        /*021a*/ 	.byte	0x06
	.zero		1


	//   ....[17]....
        /*021c*/ 	.word	0x00000920
        /*0220*/ 	.word	0x000000ff
        /*0224*/ 	.word	0x00000088
        /*0228*/ 	.short	0x0100
        /*022a*/ 	.byte	0x06
	.zero		1


	//   ....[18]....
        /*022c*/ 	.word	0x00000a60
        /*0230*/ 	.word	0x000000ff
        /*0234*/ 	.word	0x00000090
        /*0238*/ 	.short	0x0100
        /*023a*/ 	.byte	0x06
	.zero		1


	//   ....[19]....
        /*023c*/ 	.word	0x00000a70
        /*0240*/ 	.word	0x000000ff
        /*0244*/ 	.word	0x000000a0
        /*0248*/ 	.short	0x0100
        /*024a*/ 	.byte	0x06
	.zero		1


	//   ....[20]....
        /*024c*/ 	.word	0x00000a80
        /*0250*/ 	.word	0x000000ff
        /*0254*/ 	.word	0x00000098
        /*0258*/ 	.short	0x0100
        /*025a*/ 	.byte	0x06
	.zero		1


	//   ....[21]....
        /*025c*/ 	.word	0x00000a90
        /*0260*/ 	.word	0x000000ff
        /*0264*/ 	.word	0x000000a8
        /*0268*/ 	.short	0x0100
        /*026a*/ 	.byte	0x06
	.zero		1


	//   ....[22]....
        /*026c*/ 	.word	0x00000bc0
        /*0270*/ 	.word	0x000000ff
        /*0274*/ 	.word	0x000000b0
        /*0278*/ 	.short	0x0100
        /*027a*/ 	.byte	0x04
	.zero		1


	//   ....[23]....
        /*027c*/ 	.word	0x00000bd0
        /*0280*/ 	.word	0x000000ff
        /*0284*/ 	.word	0x000000d0
        /*0288*/ 	.short	0x0100
        /*028a*/ 	.byte	0x04
	.zero		1


	//   ....[24]....
        /*028c*/ 	.word	0x00000be0
        /*0290*/ 	.word	0x000000ff
        /*0294*/ 	.word	0x000000b8
        /*0298*/ 	.short	0x0100
        /*029a*/ 	.byte	0x04
	.zero		1


	//   ....[25]....
        /*029c*/ 	.word	0x00000bf0
        /*02a0*/ 	.word	0x000000ff
        /*02a4*/ 	.word	0x000000d8
        /*02a8*/ 	.short	0x0100
        /*02aa*/ 	.byte	0x04
	.zero		1


	//   ....[26]....
        /*02ac*/ 	.word	0x00000c00
        /*02b0*/ 	.word	0x000000ff
        /*02b4*/ 	.word	0x000000c0
        /*02b8*/ 	.short	0x0100
        /*02ba*/ 	.byte	0x04
	.zero		1


	//   ....[27]....
        /*02bc*/ 	.word	0x00000c10
        /*02c0*/ 	.word	0x000000ff
        /*02c4*/ 	.word	0x000000e0
        /*02c8*/ 	.short	0x0100
        /*02ca*/ 	.byte	0x04
	.zero		1


	//   ....[28]....
        /*02cc*/ 	.word	0x00000c20
        /*02d0*/ 	.word	0x000000ff
        /*02d4*/ 	.word	0x000000c8
        /*02d8*/ 	.short	0x0100
        /*02da*/ 	.byte	0x04
	.zero		1


	//   ....[29]....
        /*02dc*/ 	.word	0x00000c30
        /*02e0*/ 	.word	0x000000ff
        /*02e4*/ 	.word	0x000000e8
        /*02e8*/ 	.short	0x0100
        /*02ea*/ 	.byte	0x04
	.zero		1


	//   ....[30]....
        /*02ec*/ 	.word	0x00000d20
        /*02f0*/ 	.word	0x000000ff
        /*02f4*/ 	.word	0x000000f0
        /*02f8*/ 	.short	0x0100
        /*02fa*/ 	.byte	0x04
	.zero		1


	//   ....[31]....
        /*02fc*/ 	.word	0x00000d30
        /*0300*/ 	.word	0x000000ff
        /*0304*/ 	.word	0x00000100
        /*0308*/ 	.short	0x0100
        /*030a*/ 	.byte	0x04
	.zero		1


	//   ....[32]....
        /*030c*/ 	.word	0x00000d40
        /*0310*/ 	.word	0x000000ff
        /*0314*/ 	.word	0x000000f8
        /*0318*/ 	.short	0x0100
        /*031a*/ 	.byte	0x04
	.zero		1


	//   ....[33]....
        /*031c*/ 	.word	0x00000d50
        /*0320*/ 	.word	0x000000ff
        /*0324*/ 	.word	0x00000108
        /*0328*/ 	.short	0x0100
        /*032a*/ 	.byte	0x04
	.zero		1


	//   ....[34]....
        /*032c*/ 	.word	0x00001900
        /*0330*/ 	.word	0x00000000
        /*0334*/ 	.word	0x00000100
        /*0338*/ 	.short	0x010a
        /*033a*/ 	.byte	0xff
	.zero		1


	//   ....[35]....
        /*033c*/ 	.word	0x00001930
        /*0340*/ 	.word	0x00000000
        /*0344*/ 	.word	0x000000f0
        /*0348*/ 	.short	0x0101
        /*034a*/ 	.byte	0xff
	.zero		1


	//   ....[36]....
        /*034c*/ 	.word	0x00001a00
        /*0350*/ 	.word	0x000000ff
        /*0354*/ 	.word	0x00000020
        /*0358*/ 	.short	0x010a
        /*035a*/ 	.byte	0x04
	.zero		1


	//   ....[37]....
        /*035c*/ 	.word	0x00001a80
        /*0360*/ 	.word	0x000000ff
        /*0364*/ 	.word	0x00000020
        /*0368*/ 	.short	0x010a
        /*036a*/ 	.byte	0x21
	.zero		1


	//   ....[38]....
        /*036c*/ 	.word	0x00001c10
        /*0370*/ 	.word	0x000000ff
        /*0374*/ 	.word	0x00000020
        /*0378*/ 	.short	0x010a
        /*037a*/ 	.byte	0x05
	.zero		1


	//   ....[39]....
        /*037c*/ 	.word	0x00001e00
        /*0380*/ 	.word	0x000000ff
        /*0384*/ 	.word	0x00000088
        /*0388*/ 	.short	0x0101
        /*038a*/ 	.byte	0x0d
	.zero		1


	//   ....[40]....
        /*038c*/ 	.word	0x00001e20
        /*0390*/ 	.word	0x000000ff
        /*0394*/ 	.word	0x00000020
        /*0398*/ 	.short	0x010a
        /*039a*/ 	.byte	0x04
	.zero		1


	//   ....[41]....
        /*039c*/ 	.word	0x00001ea0
        /*03a0*/ 	.word	0x000000ff
        /*03a4*/ 	.word	0x00000020
        /*03a8*/ 	.short	0x010a
        /*03aa*/ 	.byte	0x21
	.zero		1


	//   ....[42]....
        /*03ac*/ 	.word	0x00002030
        /*03b0*/ 	.word	0x000000ff
        /*03b4*/ 	.word	0x00000020
        /*03b8*/ 	.short	0x010a
        /*03ba*/ 	.byte	0x05
	.zero		1


	//   ....[43]....
        /*03bc*/ 	.word	0x00002230
        /*03c0*/ 	.word	0x00000003
        /*03c4*/ 	.word	0x00000090
        /*03c8*/ 	.short	0x010a
        /*03ca*/ 	.byte	0xff
	.zero		1


	//   ....[44]....
        /*03cc*/ 	.word	0x00002380
        /*03d0*/ 	.word	0x00000000
        /*03d4*/ 	.word	0x00000000
        /*03d8*/ 	.short	0x0101
        /*03da*/ 	.byte	0xff
	.zero		1


	//   ....[45]....
        /*03dc*/ 	.word	0x00002930
        /*03e0*/ 	.word	0x000000ff
        /*03e4*/ 	.word	0x00000000
        /*03e8*/ 	.short	0x010a
        /*03ea*/ 	.byte	0x04
	.zero		1


	//   ....[46]....
        /*03ec*/ 	.word	0x000029c0
        /*03f0*/ 	.word	0x000000ff
        /*03f4*/ 	.word	0x00000000
        /*03f8*/ 	.short	0x010a
        /*03fa*/ 	.byte	0x05
	.zero		1


	//   ....[47]....
        /*03fc*/ 	.word	0x00002a50
        /*0400*/ 	.word	0x000000ff
        /*0404*/ 	.word	0x00000000
        /*0408*/ 	.short	0x010a
        /*040a*/ 	.byte	0x05
	.zero		1


	//   ....[48]....
        /*040c*/ 	.word	0x00002af0
        /*0410*/ 	.word	0x00000000
        /*0414*/ 	.word	0x00000000
        /*0418*/ 	.short	0x010a
        /*041a*/ 	.byte	0xff
	.zero		1


	//   ....[49]....
        /*041c*/ 	.word	0x00002c10
        /*0420*/ 	.word	0x00000002
        /*0424*/ 	.word	0x000000f0
        /*0428*/ 	.short	0x010a
        /*042a*/ 	.byte	0xff
	.zero		1


	//   ....[50]....
        /*042c*/ 	.word	0x00002c80
        /*0430*/ 	.word	0x00000002
        /*0434*/ 	.word	0x00000000
        /*0438*/ 	.short	0x0101
        /*043a*/ 	.byte	0xff
	.zero		1


	//   ....[51]....
        /*043c*/ 	.word	0x00002ca0
        /*0440*/ 	.word	0x000000ff
        /*0444*/ 	.word	0x000000a0
        /*0448*/ 	.short	0x010a
        /*044a*/ 	.byte	0x04
	.zero		1


	//   ....[52]....
        /*044c*/ 	.word	0x00002dc0
        /*0450*/ 	.word	0x00000002
        /*0454*/ 	.word	0x00000090
        /*0458*/ 	.short	0x010a
        /*045a*/ 	.byte	0xff
	.zero		1


	//   ....[53]....
        /*045c*/ 	.word	0x00002ec0
        /*0460*/ 	.word	0x00000002
        /*0464*/ 	.word	0x00000000
        /*0468*/ 	.short	0x0101
        /*046a*/ 	.byte	0xff
	.zero		1


	//   ....[54]....
        /*046c*/ 	.word	0x00002f50
        /*0470*/ 	.word	0x000000ff
        /*0474*/ 	.word	0x000000a0
        /*0478*/ 	.short	0x0106
        /*047a*/ 	.byte	0x04
	.zero		1


	//   ....[55]....
        /*047c*/ 	.word	0x00002f70
        /*0480*/ 	.word	0x000000ff
        /*0484*/ 	.word	0x000000a0
        /*0488*/ 	.short	0x010a
        /*048a*/ 	.byte	0x04
	.zero		1


	//   ....[56]....
        /*048c*/ 	.word	0x00003000
        /*0490*/ 	.word	0x000000ff
        /*0494*/ 	.word	0x000000a0
        /*0498*/ 	.short	0x0106
        /*049a*/ 	.byte	0x07
	.zero		1


	//   ....[57]....
        /*049c*/ 	.word	0x00003040
        /*04a0*/ 	.word	0x00000000
        /*04a4*/ 	.word	0x000000a0
        /*04a8*/ 	.short	0x010a
        /*04aa*/ 	.byte	0xff
	.zero		1


	//   ....[58]....
        /*04ac*/ 	.word	0x00003610
        /*04b0*/ 	.word	0x00000000
        /*04b4*/ 	.word	0x00000090
        /*04b8*/ 	.short	0x010a
        /*04ba*/ 	.byte	0xff
	.zero		1


	//   ....[59]....
        /*04bc*/ 	.word	0x00003710
        /*04c0*/ 	.word	0x00000003
        /*04c4*/ 	.word	0x00000000
        /*04c8*/ 	.short	0x0101
        /*04ca*/ 	.byte	0xff
	.zero		1


	//   ....[60]....
        /*04cc*/ 	.word	0x00003720
        /*04d0*/ 	.word	0x000000ff
        /*04d4*/ 	.word	0x00000000
        /*04d8*/ 	.short	0x010a
        /*04da*/ 	.byte	0x04
	.zero		1


	//   ....[61]....
        /*04dc*/ 	.word	0x000037a0
        /*04e0*/ 	.word	0x000000ff
        /*04e4*/ 	.word	0x000000d0
        /*04e8*/ 	.short	0x010a
        /*04ea*/ 	.byte	0x2e
	.zero		1


	//   ....[62]....
        /*04ec*/ 	.word	0x00003880
        /*04f0*/ 	.word	0x000000ff
        /*04f4*/ 	.word	0x00000000
        /*04f8*/ 	.short	0x010a
        /*04fa*/ 	.byte	0x07
	.zero		1


	//   ....[63]....
        /*04fc*/ 	.word	0x000039c0
        /*0500*/ 	.word	0x000000ff
        /*0504*/ 	.word	0x00000000
        /*0508*/ 	.short	0x010a
        /*050a*/ 	.byte	0x04
	.zero		1


	//   ....[64]....
        /*050c*/ 	.word	0x00003d90
        /*0510*/ 	.word	0x000000ff
        /*0514*/ 	.word	0x00000000
        /*0518*/ 	.short	0x010a
        /*051a*/ 	.byte	0x04
	.zero		1


	//   ....[65]....
        /*051c*/ 	.word	0x00003e20
        /*0520*/ 	.word	0x000000ff
        /*0524*/ 	.word	0x00000000
        /*0528*/ 	.short	0x010a
        /*052a*/ 	.byte	0x05
	.zero		1


	//   ....[66]....
        /*052c*/ 	.word	0x00003eb0
        /*0530*/ 	.word	0x000000ff
        /*0534*/ 	.word	0x00000000
        /*0538*/ 	.short	0x010a
        /*053a*/ 	.byte	0x05
	.zero		1


	//   ....[67]....
        /*053c*/ 	.word	0x00003f40
        /*0540*/ 	.word	0x000000ff
        /*0544*/ 	.word	0x00000000
        /*0548*/ 	.short	0x010a
        /*054a*/ 	.byte	0x04
	.zero		1


	//   ....[68]....
        /*054c*/ 	.word	0x00004410
        /*0550*/ 	.word	0x0000000c
        /*0554*/ 	.word	0x00000090
        /*0558*/ 	.short	0x010a
        /*055a*/ 	.byte	0xff
	.zero		1


	//   ....[69]....
        /*055c*/ 	.word	0x00004580
        /*0560*/ 	.word	0x00000000
        /*0564*/ 	.word	0x00000000
        /*0568*/ 	.short	0x0101
        /*056a*/ 	.byte	0xff
	.zero		1


	//   ....[70]....
        /*056c*/ 	.word	0x00004a10
        /*0570*/ 	.word	0x000000ff
        /*0574*/ 	.word	0x00000088
        /*0578*/ 	.short	0x010a
        /*057a*/ 	.byte	0x15
	.zero		1


	//   ....[71]....
        /*057c*/ 	.word	0x00004b90
        /*0580*/ 	.word	0x000000ff
        /*0584*/ 	.word	0x00000060
        /*0588*/ 	.short	0x010a
        /*058a*/ 	.byte	0x15
	.zero		1


	//   ....[72]....
        /*058c*/ 	.word	0x00004d10
        /*0590*/ 	.word	0x000000ff
        /*0594*/ 	.word	0x00000040
        /*0598*/ 	.short	0x010b
        /*059a*/ 	.byte	0x15
	.zero		1


	//   ....[73]....
        /*059c*/ 	.word	0x00004d20
        /*05a0*/ 	.word	0x000000ff
        /*05a4*/ 	.word	0x00000000
        /*05a8*/ 	.short	0x0101
        /*05aa*/ 	.byte	0x06
	.zero		1


	//   ....[74]....
        /*05ac*/ 	.word	0x00004d30
        /*05b0*/ 	.word	0x000000ff
        /*05b4*/ 	.word	0x00000068
        /*05b8*/ 	.short	0x010a
        /*05ba*/ 	.byte	0x15
	.zero		1


	//   ....[75]....
        /*05bc*/ 	.word	0x00004e90
        /*05c0*/ 	.word	0x000000ff
        /*05c4*/ 	.word	0x00000048
        /*05c8*/ 	.short	0x010b
        /*05ca*/ 	.byte	0x15
	.zero		1


	//   ....[76]....
        /*05cc*/ 	.word	0x00004ea0
        /*05d0*/ 	.word	0x000000ff
        /*05d4*/ 	.word	0x00000000
        /*05d8*/ 	.short	0x0101
        /*05da*/ 	.byte	0x06
	.zero		1


	//   ....[77]....
        /*05dc*/ 	.word	0x00004eb0
        /*05e0*/ 	.word	0x000000ff
        /*05e4*/ 	.word	0x00000070
        /*05e8*/ 	.short	0x010a
        /*05ea*/ 	.byte	0x15
	.zero		1


	//   ....[78]....
        /*05ec*/ 	.word	0x00005000
        /*05f0*/ 	.word	0x000000ff
        /*05f4*/ 	.word	0x00000050
        /*05f8*/ 	.short	0x010b
        /*05fa*/ 	.byte	0x15
	.zero		1


	//   ....[79]....
        /*05fc*/ 	.word	0x00005010
        /*0600*/ 	.word	0x000000ff
        /*0604*/ 	.word	0x00000000
        /*0608*/ 	.short	0x0101
        /*060a*/ 	.byte	0x06
	.zero		1


	//   ....[80]....
        /*060c*/ 	.word	0x00005020
        /*0610*/ 	.word	0x000000ff
        /*0614*/ 	.word	0x00000078
        /*0618*/ 	.short	0x010a
        /*061a*/ 	.byte	0x15
	.zero		1


	//   ....[81]....
        /*061c*/ 	.word	0x00005210
        /*0620*/ 	.word	0x000000ff
        /*0624*/ 	.word	0x00000058
        /*0628*/ 	.short	0x010b
        /*062a*/ 	.byte	0x15
	.zero		1


	//   ....[82]....
        /*062c*/ 	.word	0x00005220
        /*0630*/ 	.word	0x000000ff
        /*0634*/ 	.word	0x00000000
        /*0638*/ 	.short	0x0101
        /*063a*/ 	.byte	0x25
	.zero		1


	//   ....[83]....
        /*063c*/ 	.word	0x00005250
        /*0640*/ 	.word	0x000000ff
        /*0644*/ 	.word	0x00000060
        /*0648*/ 	.short	0x010a
        /*064a*/ 	.byte	0x15
	.zero		1


	//   ....[84]....
        /*064c*/ 	.word	0x00005270
        /*0650*/ 	.word	0x000000ff
        /*0654*/ 	.word	0x00000068
        /*0658*/ 	.short	0x010a
        /*065a*/ 	.byte	0x15
	.zero		1


	//   ....[85]....
        /*065c*/ 	.word	0x00005290
        /*0660*/ 	.word	0x000000ff
        /*0664*/ 	.word	0x00000070
        /*0668*/ 	.short	0x010a
        /*066a*/ 	.byte	0x15
	.zero		1


	//   ....[86]....
        /*066c*/ 	.word	0x000052d0
        /*0670*/ 	.word	0x00000000
        /*0674*/ 	.word	0x00000078
        /*0678*/ 	.short	0x010a
        /*067a*/ 	.byte	0xff
	.zero		1


	//   ....[87]....
        /*067c*/ 	.word	0x00005630
        /*0680*/ 	.word	0x00000003
        /*0684*/ 	.word	0x00000090
        /*0688*/ 	.short	0x010a
        /*068a*/ 	.byte	0xff
	.zero		1


	//   ....[88]....
        /*068c*/ 	.word	0x000057b0
        /*0690*/ 	.word	0x00000000
        /*0694*/ 	.word	0x00000000
        /*0698*/ 	.short	0x0101
        /*069a*/ 	.byte	0xff
	.zero		1


	//   ....[89]....
        /*069c*/ 	.word	0x00006350
        /*06a0*/ 	.word	0x000000ff
        /*06a4*/ 	.word	0x00000040
        /*06a8*/ 	.short	0x010a
        /*06aa*/ 	.byte	0x2c
	.zero		1


	//   ....[90]....
        /*06ac*/ 	.word	0x00006390
        /*06b0*/ 	.word	0x00000048
        /*06b4*/ 	.word	0x000000b0
        /*06b8*/ 	.short	0x010a
        /*06ba*/ 	.byte	0xff
	.zero		1


	//   ....[91]....
        /*06bc*/ 	.word	0x00006510
        /*06c0*/ 	.word	0x000000ff
        /*06c4*/ 	.word	0x00000040
        /*06c8*/ 	.short	0x010a
        /*06ca*/ 	.byte	0x2c
	.zero		1


	//   ....[92]....
        /*06cc*/ 	.word	0x00006610
        /*06d0*/ 	.word	0x00000048
        /*06d4*/ 	.word	0x000000b0
        /*06d8*/ 	.short	0x010a
        /*06da*/ 	.byte	0xff
	.zero		1


	//   ....[93]....
        /*06dc*/ 	.word	0x00006c10
        /*06e0*/ 	.word	0x00000000
        /*06e4*/ 	.word	0x00000000
        /*06e8*/ 	.short	0x0101
        /*06ea*/ 	.byte	0xff
	.zero		1


	//   ....[94]....
        /*06ec*/ 	.word	0x00006c20
        /*06f0*/ 	.word	0x00000002
        /*06f4*/ 	.word	0x00000040
        /*06f8*/ 	.short	0x010a
        /*06fa*/ 	.byte	0xff
	.zero		1


	//   ....[95]....
        /*06fc*/ 	.word	0x00006cf0
        /*0700*/ 	.word	0x00000002
        /*0704*/ 	.word	0x00000040
        /*0708*/ 	.short	0x010a
        /*070a*/ 	.byte	0xff
	.zero		1


	//   ....[96]....
        /*070c*/ 	.word	0x00007380
        /*0710*/ 	.word	0x00000010
        /*0714*/ 	.word	0x00000000
        /*0718*/ 	.short	0x0101
        /*071a*/ 	.byte	0xff
	.zero		1


	//   ....[97]....
        /*071c*/ 	.word	0x000073a0
        /*0720*/ 	.word	0x00000000
        /*0724*/ 	.word	0x00000040
        /*0728*/ 	.short	0x010a
        /*072a*/ 	.byte	0xff
	.zero		1


	//   ....[98]....
        /*072c*/ 	.word	0x00007460
        /*0730*/ 	.word	0x00000000
        /*0734*/ 	.word	0x00000040
        /*0738*/ 	.short	0x010a
        /*073a*/ 	.byte	0xff
	.zero		1


	//   ....[99]....
        /*073c*/ 	.word	0x00007af0
        /*0740*/ 	.word	0x00000010
        /*0744*/ 	.word	0x00000000
        /*0748*/ 	.short	0x0101
        /*074a*/ 	.byte	0xff
	.zero		1


	//   ....[100]....
        /*074c*/ 	.word	0x00007b10
        /*0750*/ 	.word	0x00000002
        /*0754*/ 	.word	0x00000040
        /*0758*/ 	.short	0x010a
        /*075a*/ 	.byte	0xff
	.zero		1


	//   ....[101]....
        /*075c*/ 	.word	0x00007bd0
        /*0760*/ 	.word	0x00000002
        /*0764*/ 	.word	0x00000040
        /*0768*/ 	.short	0x010a
        /*076a*/ 	.byte	0xff
	.zero		1


	//   ....[102]....
        /*076c*/ 	.word	0x00007ec0
        /*0770*/ 	.word	0x000000ff
        /*0774*/ 	.word	0x00000000
        /*0778*/ 	.short	0x0101
        /*077a*/ 	.byte	0x04
	.zero		1


	//   ....[103]....
        /*077c*/ 	.word	0x000082e0
        /*0780*/ 	.word	0x00000000
        /*0784*/ 	.word	0x00000000
        /*0788*/ 	.short	0x0101
        /*078a*/ 	.byte	0xff
	.zero		1


	//   ....[104]....
        /*078c*/ 	.word	0x00008570
        /*0790*/ 	.word	0x000000ff
        /*0794*/ 	.word	0x00000000
        /*0798*/ 	.short	0x0101
        /*079a*/ 	.byte	0x04
	.zero		1


	//   ....[105]....
        /*079c*/ 	.word	0x00008590
        /*07a0*/ 	.word	0x00000000
        /*07a4*/ 	.word	0x00000100
        /*07a8*/ 	.short	0x010a
        /*07aa*/ 	.byte	0xff
	.zero		1


	//   ....[106]....
        /*07ac*/ 	.word	0x000085f0
        /*07b0*/ 	.word	0x00000000
        /*07b4*/ 	.word	0x00000020
        /*07b8*/ 	.short	0x010a
        /*07ba*/ 	.byte	0xff
	.zero		1


	//   ....[107]....
        /*07bc*/ 	.word	0x00008650
        /*07c0*/ 	.word	0x00000000
        /*07c4*/ 	.word	0x00000020
        /*07c8*/ 	.short	0x010a
        /*07ca*/ 	.byte	0xff
	.zero		1


	//   ....[108]....
        /*07cc*/ 	.word	0x000086a0
        /*07d0*/ 	.word	0x00000003
        /*07d4*/ 	.word	0x00000090
        /*07d8*/ 	.short	0x010a
        /*07da*/ 	.byte	0xff
	.zero		1


	//   ....[109]....
        /*07dc*/ 	.word	0x00008700
        /*07e0*/ 	.word	0x00000000
        /*07e4*/ 	.word	0x00000000
        /*07e8*/ 	.short	0x010a
        /*07ea*/ 	.byte	0xff
	.zero		1


	//   ....[110]....
        /*07ec*/ 	.word	0x00008760
        /*07f0*/ 	.word	0x00000000
        /*07f4*/ 	.word	0x00000000
        /*07f8*/ 	.short	0x010a
        /*07fa*/ 	.byte	0xff
	.zero		1


	//   ....[111]....
        /*07fc*/ 	.word	0x000087c0
        /*0800*/ 	.word	0x00000000
        /*0804*/ 	.word	0x00000000
        /*0808*/ 	.short	0x010a
        /*080a*/ 	.byte	0xff
	.zero		1


	//   ....[112]....
        /*080c*/ 	.word	0x00008810
        /*0810*/ 	.word	0x00000002
        /*0814*/ 	.word	0x000000f0
        /*0818*/ 	.short	0x010a
        /*081a*/ 	.byte	0xff
	.zero		1


	//   ....[113]....
        /*081c*/ 	.word	0x00008870
        /*0820*/ 	.word	0x00000002
        /*0824*/ 	.word	0x000000a0
        /*0828*/ 	.short	0x010a
        /*082a*/ 	.byte	0xff
	.zero		1


	//   ....[114]....
        /*082c*/ 	.word	0x000088c0
        /*0830*/ 	.word	0x00000002
        /*0834*/ 	.word	0x00000090
        /*0838*/ 	.short	0x010a
        /*083a*/ 	.byte	0xff
	.zero		1


	//   ....[115]....
        /*083c*/ 	.word	0x00008920
        /*0840*/ 	.word	0x00000000
        /*0844*/ 	.word	0x000000a0
        /*0848*/ 	.short	0x010a
        /*084a*/ 	.byte	0xff
	.zero		1


	//   ....[116]....
        /*084c*/ 	.word	0x00008970
        /*0850*/ 	.word	0x00000000
        /*0854*/ 	.word	0x00000090
        /*0858*/ 	.short	0x010a
        /*085a*/ 	.byte	0xff
	.zero		1


	//   ....[117]....
        /*085c*/ 	.word	0x000089d0
        /*0860*/ 	.word	0x00000002
        /*0864*/ 	.word	0x000000d0
        /*0868*/ 	.short	0x010a
        /*086a*/ 	.byte	0xff
	.zero		1


	//   ....[118]....
        /*086c*/ 	.word	0x00008a30
        /*0870*/ 	.word	0x00000000
        /*0874*/ 	.word	0x00000000
        /*0878*/ 	.short	0x010a
        /*087a*/ 	.byte	0xff
	.zero		1


	//   ....[119]....
        /*087c*/ 	.word	0x00008a90
        /*0880*/ 	.word	0x00000000
        /*0884*/ 	.word	0x00000000
        /*0888*/ 	.short	0x010a
        /*088a*/ 	.byte	0xff
	.zero		1


	//   ....[120]....
        /*088c*/ 	.word	0x00008af0
        /*0890*/ 	.word	0x00000000
        /*0894*/ 	.word	0x00000000
        /*0898*/ 	.short	0x010a
        /*089a*/ 	.byte	0xff
	.zero		1


	//   ....[121]....
        /*089c*/ 	.word	0x00008b50
        /*08a0*/ 	.word	0x00000000
        /*08a4*/ 	.word	0x00000000
        /*08a8*/ 	.short	0x010a
        /*08aa*/ 	.byte	0xff
	.zero		1


	//   ....[122]....
        /*08ac*/ 	.word	0x00008bb0
        /*08b0*/ 	.word	0x00000000
        /*08b4*/ 	.word	0x00000000
        /*08b8*/ 	.short	0x010a
        /*08ba*/ 	.byte	0xff
	.zero		1


	//   ....[123]....
        /*08bc*/ 	.word	0x00008c00
        /*08c0*/ 	.word	0x0000000c
        /*08c4*/ 	.word	0x00000090
        /*08c8*/ 	.short	0x010a
        /*08ca*/ 	.byte	0xff
	.zero		1


	//   ....[124]....
        /*08cc*/ 	.word	0x00008c60
        /*08d0*/ 	.word	0x00000000
        /*08d4*/ 	.word	0x00000088
        /*08d8*/ 	.short	0x010a
        /*08da*/ 	.byte	0xff
	.zero		1


	//   ....[125]....
        /*08dc*/ 	.word	0x00008cc0
        /*08e0*/ 	.word	0x00000000
        /*08e4*/ 	.word	0x00000060
        /*08e8*/ 	.short	0x010a
        /*08ea*/ 	.byte	0xff
	.zero		1


	//   ....[126]....
        /*08ec*/ 	.word	0x00008d20
        /*08f0*/ 	.word	0x00000000
        /*08f4*/ 	.word	0x00000068
        /*08f8*/ 	.short	0x010a
        /*08fa*/ 	.byte	0xff
	.zero		1


	//   ....[127]....
        /*08fc*/ 	.word	0x00008d80
        /*0900*/ 	.word	0x00000000
        /*0904*/ 	.word	0x00000070
        /*0908*/ 	.short	0x010a
        /*090a*/ 	.byte	0xff
	.zero		1


	//   ....[128]....
        /*090c*/ 	.word	0x00008de0
        /*0910*/ 	.word	0x00000000
        /*0914*/ 	.word	0x00000078
        /*0918*/ 	.short	0x010a
        /*091a*/ 	.byte	0xff
	.zero		1


	//   ....[129]....
        /*091c*/ 	.word	0x00008e40
        /*0920*/ 	.word	0x00000000
        /*0924*/ 	.word	0x00000060
        /*0928*/ 	.short	0x010a
        /*092a*/ 	.byte	0xff
	.zero		1


	//   ....[130]....
        /*092c*/ 	.word	0x00008ea0
        /*0930*/ 	.word	0x00000000
        /*0934*/ 	.word	0x00000068
        /*0938*/ 	.short	0x010a
        /*093a*/ 	.byte	0xff
	.zero		1


	//   ....[131]....
        /*093c*/ 	.word	0x00008f00
        /*0940*/ 	.word	0x00000000
        /*0944*/ 	.word	0x00000070
        /*0948*/ 	.short	0x010a
        /*094a*/ 	.byte	0xff
	.zero		1


	//   ....[132]....
        /*094c*/ 	.word	0x00008f50
        /*0950*/ 	.word	0x00000003
        /*0954*/ 	.word	0x00000090
        /*0958*/ 	.short	0x010a
        /*095a*/ 	.byte	0xff
	.zero		1


	//   ....[133]....
        /*095c*/ 	.word	0x00008fb0
        /*0960*/ 	.word	0x00000000
        /*0964*/ 	.word	0x00000040
        /*0968*/ 	.short	0x010a
        /*096a*/ 	.byte	0xff
	.zero		1


	//   ....[134]....
        /*096c*/ 	.word	0x00009000
        /*0970*/ 	.word	0x00000048
        /*0974*/ 	.word	0x000000b0
        /*0978*/ 	.short	0x010a
        /*097a*/ 	.byte	0xff
	.zero		1


	//   ....[135]....
        /*097c*/ 	.word	0x00009050
        /*0980*/ 	.word	0x00000002
        /*0984*/ 	.word	0x00000040
        /*0988*/ 	.short	0x010a
        /*098a*/ 	.byte	0xff
	.zero		1


	//   ....[136]....
        /*098c*/ 	.word	0x000090a0
        /*0990*/ 	.word	0x00000000
        /*0994*/ 	.word	0x00000040
        /*0998*/ 	.short	0x010a
        /*099a*/ 	.byte	0xff
	.zero		1


	//   ....[137]....
        /*099c*/ 	.word	0x000090f0
        /*09a0*/ 	.word	0x00000002
        /*09a4*/ 	.word	0x00000040
        /*09a8*/ 	.short	0x010a
        /*09aa*/ 	.byte	0xff
	.zero		1


	//----- nvinfo : EIATTR_NUM_MBARRIERS
	.align		4
.L_47:
        /*09ac*/ 	.byte	0x03, 0x38
        /*09ae*/ 	.short	0x0022


	//----- nvinfo : EIATTR_EXIT_INSTR_OFFSETS
	.align		4
        /*09b0*/ 	.byte	0x04, 0x1c
        /*09b2*/ 	.short	(.L_49 - .L_48)


	//   ....[0]....
.L_48:
        /*09b4*/ 	.word	0x00002b20


	//   ....[1]....
        /*09b8*/ 	.word	0x00003010


	//   ....[2]....
        /*09bc*/ 	.word	0x00003070


	//   ....[3]....
        /*09c0*/ 	.word	0x000041a0


	//   ....[4]....
        /*09c4*/ 	.word	0x00005300


	//   ....[5]....
        /*09c8*/ 	.word	0x00005340


	//   ....[6]....
        /*09cc*/ 	.word	0x00008460


	//   ....[7]....
        /*09d0*/ 	.word	0x000084e0


	//   ....[8]....
        /*09d4*/ 	.word	0x00008510


	//   ....[9]....
        /*09d8*/ 	.word	0x00008580


	//----- nvinfo : EIATTR_MAX_THREADS
	.align		4
.L_49:
        /*09dc*/ 	.byte	0x04, 0x05
        /*09de*/ 	.short	(.L_51 - .L_50)
.L_50:
        /*09e0*/ 	.word	0x00000100
        /*09e4*/ 	.word	0x00000001
        /*09e8*/ 	.word	0x00000001


	//----- nvinfo : EIATTR_CRS_STACK_SIZE
	.align		4
.L_51:
        /*09ec*/ 	.byte	0x04, 0x1e
        /*09ee*/ 	.short	(.L_53 - .L_52)
.L_52:
        /*09f0*/ 	.word	0x00000000


	//----- nvinfo : EIATTR_CBANK_PARAM_SIZE
	.align		4
.L_53:
        /*09f4*/ 	.byte	0x03, 0x19
        /*09f6*/ 	.short	0x0800


	//----- nvinfo : EIATTR_PARAM_CBANK
	.align		4
        /*09f8*/ 	.byte	0x04, 0x0a
        /*09fa*/ 	.short	(.L_55 - .L_54)
	.align		4
.L_54:
        /*09fc*/ 	.word	index@(.nv.constant0._ZN7cutlass13device_kernelINS_4gemm6kernel13GemmUniversalIN4cute5tupleIJiiiiEEENS1_10collective13CollectiveMmaINS1_35MainloopSm100TmaUmmaWarpSpecializedILi4ELi2ELi4ENS5_IJNS4_1CILi1EEENSA_ILi4EEESB_EEEEENS5_IJNSA_ILi64EEENSA_ILi128EEESF_EEEfNS5_IJlSB_lEEEfSI_NS4_8TiledMMAINS4_8MMA_AtomIJNS4_17SM100_MMA_TF32_SSINS_10tfloat32_tESM_fLi64ELi128ELNS4_4UMMA5MajorE0ELSO_0ELNSN_7ScaleInE0ELSP_0EEEEEENS4_6LayoutINS5_IJSB_SB_SB_EEENS5_IJNSA_ILi0EEESU_SU_EEEEENS5_IJNS4_10UnderscoreESX_SX_EEEEENS4_23SM90_TMA_LOAD_MULTICASTENS4_14ComposedLayoutINS4_7SwizzleILi3ELi4ELi3EEENS4_18smem_ptr_flag_bitsILi32EEENSS_INS5_IJNSA_ILi8EEENSA_ILi32EEEEEENS5_IJS17_SB_EEEEEEEvNS4_8identityENS4_13SM90_TMA_LOADES1B_vS1C_EENS_8epilogue10collective18CollectiveEpilogueINS1F_23Sm100TmaWarpSpecializedILi4ELi2ELi16ELb1ELb0EEEJSH_NS5_IJNSS_ISF_SB_EENSS_IS17_SB_EEEEEfSI_fSI_NS1F_6fusion15FusionCallbacksIS1J_NS1N_17LinearCombinationIffffLNS_15FloatRoundStyleE2EEESH_S1M_JEEENS4_5SM1004TMEM4LOAD26SM100_TMEM_LOAD_16dp128b8xES1D_S1B_NS4_17SM75_U32x4_LDSM_NENS4_14SM90_TMA_STOREES1B_NS4_17SM90_U32x4_STSM_NENS4_39AutoVectorizingCopyWithAssumedAlignmentILi128EEEEEEvvEEEEvNT_6ParamsE)
        /*0a00*/ 	.short	0x0380
        /*0a02*/ 	.short	0x0800


	//----- nvinfo : EIATTR_SW_WAR
	.align		4
.L_55:
        /*0a04*/ 	.byte	0x04, 0x36
        /*0a06*/ 	.short	(.L_57 - .L_56)
.L_56:
        /*0a08*/ 	.word	0x00000008
.L_57:


//--------------------- .nv.callgraph             --------------------------
	.section	.nv.callgraph,"",@"SHT_CUDA_CALLGRAPH"
	.align	4
	.sectionentsize	8
	.align		4
        /*0000*/ 	.word	0x00000000
	.align		4
        /*0004*/ 	.word	0xffffffff
	.align		4
        /*0008*/ 	.word	index@(_ZN7cutlass13device_kernelINS_4gemm6kernel13GemmUniversalIN4cute5tupleIJiiiiEEENS1_10collective13CollectiveMmaINS1_35MainloopSm100TmaUmmaWarpSpecializedILi4ELi2ELi4ENS5_IJNS4_1CILi1EEENSA_ILi4EEESB_EEEEENS5_IJNSA_ILi64EEENSA_ILi128EEESF_EEEfNS5_IJlSB_lEEEfSI_NS4_8TiledMMAINS4_8MMA_AtomIJNS4_17SM100_MMA_TF32_SSINS_10tfloat32_tESM_fLi64ELi128ELNS4_4UMMA5MajorE0ELSO_0ELNSN_7ScaleInE0ELSP_0EEEEEENS4_6LayoutINS5_IJSB_SB_SB_EEENS5_IJNSA_ILi0EEESU_SU_EEEEENS5_IJNS4_10UnderscoreESX_SX_EEEEENS4_23SM90_TMA_LOAD_MULTICASTENS4_14ComposedLayoutINS4_7SwizzleILi3ELi4ELi3EEENS4_18smem_ptr_flag_bitsILi32EEENSS_INS5_IJNSA_ILi8EEENSA_ILi32EEEEEENS5_IJS17_SB_EEEEEEEvNS4_8identityENS4_13SM90_TMA_LOADES1B_vS1C_EENS_8epilogue10collective18CollectiveEpilogueINS1F_23Sm100TmaWarpSpecializedILi4ELi2ELi16ELb1ELb0EEEJSH_NS5_IJNSS_ISF_SB_EENSS_IS17_SB_EEEEEfSI_fSI_NS1F_6fusion15FusionCallbacksIS1J_NS1N_17LinearCombinationIffffLNS_15FloatRoundStyleE2EEESH_S1M_JEEENS4_5SM1004TMEM4LOAD26SM100_TMEM_LOAD_16dp128b8xES1D_S1B_NS4_17SM75_U32x4_LDSM_NENS4_14SM90_TMA_STOREES1B_NS4_17SM90_U32x4_STSM_NENS4_39AutoVectorizingCopyWithAssumedAlignmentILi128EEEEEEvvEEEEvNT_6ParamsE)
	.align		4
        /*000c*/ 	.word	index@(__assertfail)
	.align		4
        /*0010*/ 	.word	0x00000000
	.align		4
        /*0014*/ 	.word	0xfffffffe
	.align		4
        /*0018*/ 	.word	0x00000000
	.align		4
        /*001c*/ 	.word	0xfffffffd
	.align		4
        /*0020*/ 	.word	0x00000000
	.align		4
        /*0024*/ 	.word	0xfffffffc


//--------------------- .nv.constant4             --------------------------
	.section	.nv.constant4,"a",@progbits
	.align	8
	.align		8
.nv.constant4:
        /*0000*/ 	.dword	__assertfail
	.align		8
        /*0008*/ 	.dword	__unnamed_1
	.align		8
        /*0010*/ 	.dword	__unnamed_2
	.align		8
        /*0018*/ 	.dword	_ZN40_INTERNAL_cd73a41c_4_k_cu_29a4d5e9_304804cuda3std3__45__cpo5beginE
	.align		8
        /*0020*/ 	.dword	_ZN40_INTERNAL_cd73a41c_4_k_cu_29a4d5e9_304804cuda3std3__45__cpo3endE
	.align		8
        /*0028*/ 	.dword	_ZN40_INTERNAL_cd73a41c_4_k_cu_29a4d5e9_304804cuda3std3__45__cpo6cbeginE
	.align		8
        /*0030*/ 	.dword	_ZN40_INTERNAL_cd73a41c_4_k_cu_29a4d5e9_304804cuda3std3__45__cpo4cendE
	.align		8
        /*0038*/ 	.dword	_ZN40_INTERNAL_cd73a41c_4_k_cu_29a4d5e9_304804cuda3std3__442_GLOBAL__N__cd73a41c_4_k_cu_29a4d5e9_304806ignoreE
	.align		8
        /*0040*/ 	.dword	_ZN40_INTERNAL_cd73a41c_4_k_cu_29a4d5e9_304804cuda3std3__419piecewise_constructE
	.align		8
        /*0048*/ 	.dword	_ZN40_INTERNAL_cd73a41c_4_k_cu_29a4d5e9_304804cuda3std3__48in_placeE
	.align		8
        /*0050*/ 	.dword	_ZN40_INTERNAL_cd73a41c_4_k_cu_29a4d5e9_304804cuda3std6ranges3__45__cpo4swapE
	.align		8
        /*0058*/ 	.dword	_ZN40_INTERNAL_cd73a41c_4_k_cu_29a4d5e9_304804cuda3std6ranges3__45__cpo9iter_moveE
	.align		8
        /*0060*/ 	.dword	_ZN40_INTERNAL_cd73a41c_4_k_cu_29a4d5e9_304804cute7productE
	.align		8
        /*0068*/ 	.dword	_ZN40_INTERNAL_cd73a41c_4_k_cu_29a4d5e9_304804cute1_E
	.align		8
        /*0070*/ 	.dword	$str$25
	.align		8
        /*0078*/ 	.dword	$str$26
	.align		8
        /*0080*/ 	.dword	$str$27
	.align		8
        /*0088*/ 	.dword	$str$28


//--------------------- .text._ZN7cutlass13device_kernelINS_4gemm6kernel13GemmUniversalIN4cute5tupleIJiiiiEEENS1_10collective13CollectiveMmaINS1_35MainloopSm100TmaUmmaWarpSpecializedILi4ELi2ELi4ENS5_IJNS4_1CILi1EEENSA_ILi4EEESB_EEEEENS5_IJNSA_ILi64EEENSA_ILi128EEESF_EEEfNS5_IJlSB_lEEEfSI_NS4_8TiledMMAINS4_8MMA_AtomIJNS4_17SM100_MMA_TF32_SSINS_10tfloat32_tESM_fLi64ELi128ELNS4_4UMMA5MajorE0ELSO_0ELNSN_7ScaleInE0ELSP_0EEEEEENS4_6LayoutINS5_IJSB_SB_SB_EEENS5_IJNSA_ILi0EEESU_SU_EEEEENS5_IJNS4_10UnderscoreESX_SX_EEEEENS4_23SM90_TMA_LOAD_MULTICASTENS4_14ComposedLayoutINS4_7SwizzleILi3ELi4ELi3EEENS4_18smem_ptr_flag_bitsILi32EEENSS_INS5_IJNSA_ILi8EEENSA_ILi32EEEEEENS5_IJS17_SB_EEEEEEEvNS4_8identityENS4_13SM90_TMA_LOADES1B_vS1C_EENS_8epilogue10collective18CollectiveEpilogueINS1F_23Sm100TmaWarpSpecializedILi4ELi2ELi16ELb1ELb0EEEJSH_NS5_IJNSS_ISF_SB_EENSS_IS17_SB_EEEEEfSI_fSI_NS1F_6fusion15FusionCallbacksIS1J_NS1N_17LinearCombinationIffffLNS_15FloatRoundStyleE2EEESH_S1M_JEEENS4_5SM1004TMEM4LOAD26SM100_TMEM_LOAD_16dp128b8xES1D_S1B_NS4_17SM75_U32x4_LDSM_NENS4_14SM90_TMA_STOREES1B_NS4_17SM90_U32x4_STSM_NENS4_39AutoVectorizingCopyWithAssumedAlignmentILi128EEEEEEvvEEEEvNT_6ParamsE --------------------------
	.section	.text._ZN7cutlass13device_kernelINS_4gemm6kernel13GemmUniversalIN4cute5tupleIJiiiiEEENS1_10collective13CollectiveMmaINS1_35MainloopSm100TmaUmmaWarpSpecializedILi4ELi2ELi4ENS5_IJNS4_1CILi1EEENSA_ILi4EEESB_EEEEENS5_IJNSA_ILi64EEENSA_ILi128EEESF_EEEfNS5_IJlSB_lEEEfSI_NS4_8TiledMMAINS4_8MMA_AtomIJNS4_17SM100_MMA_TF32_SSINS_10tfloat32_tESM_fLi64ELi128ELNS4_4UMMA5MajorE0ELSO_0ELNSN_7ScaleInE0ELSP_0EEEEEENS4_6LayoutINS5_IJSB_SB_SB_EEENS5_IJNSA_ILi0EEESU_SU_EEEEENS5_IJNS4_10UnderscoreESX_SX_EEEEENS4_23SM90_TMA_LOAD_MULTICASTENS4_14ComposedLayoutINS4_7SwizzleILi3ELi4ELi3EEENS4_18smem_ptr_flag_bitsILi32EEENSS_INS5_IJNSA_ILi8EEENSA_ILi32EEEEEENS5_IJS17_SB_EEEEEEEvNS4_8identityENS4_13SM90_TMA_LOADES1B_vS1C_EENS_8epilogue10collective18CollectiveEpilogueINS1F_23Sm100TmaWarpSpecializedILi4ELi2ELi16ELb1ELb0EEEJSH_NS5_IJNSS_ISF_SB_EENSS_IS17_SB_EEEEEfSI_fSI_NS1F_6fusion15FusionCallbacksIS1J_NS1N_17LinearCombinationIffffLNS_15FloatRoundStyleE2EEESH_S1M_JEEENS4_5SM1004TMEM4LOAD26SM100_TMEM_LOAD_16dp128b8xES1D_S1B_NS4_17SM75_U32x4_LDSM_NENS4_14SM90_TMA_STOREES1B_NS4_17SM90_U32x4_STSM_NENS4_39AutoVectorizingCopyWithAssumedAlignmentILi128EEEEEEvvEEEEvNT_6ParamsE,"ax",@progbits
	.align	128
.text._ZN7cutlass13device_kernelINS_4gemm6kernel13GemmUniversalIN4cute5tupleIJiiiiEEENS1_10collective13CollectiveMmaINS1_35MainloopSm100TmaUmmaWarpSpecializedILi4ELi2ELi4ENS5_IJNS4_1CILi1EEENSA_ILi4EEESB_EEEEENS5_IJNSA_ILi64EEENSA_ILi128EEESF_EEEfNS5_IJlSB_lEEEfSI_NS4_8TiledMMAINS4_8MMA_AtomIJNS4_17SM100_MMA_TF32_SSINS_10tfloat32_tESM_fLi64ELi128ELNS4_4UMMA5MajorE0ELSO_0ELNSN_7ScaleInE0ELSP_0EEEEEENS4_6LayoutINS5_IJSB_SB_SB_EEENS5_IJNSA_ILi0EEESU_SU_EEEEENS5_IJNS4_10UnderscoreESX_SX_EEEEENS4_23SM90_TMA_LOAD_MULTICASTENS4_14ComposedLayoutINS4_7SwizzleILi3ELi4ELi3EEENS4_18smem_ptr_flag_bitsILi32EEENSS_INS5_IJNSA_ILi8EEENSA_ILi32EEEEEENS5_IJS17_SB_EEEEEEEvNS4_8identityENS4_13SM90_TMA_LOADES1B_vS1C_EENS_8epilogue10collective18CollectiveEpilogueINS1F_23Sm100TmaWarpSpecializedILi4ELi2ELi16ELb1ELb0EEEJSH_NS5_IJNSS_ISF_SB_EENSS_IS17_SB_EEEEEfSI_fSI_NS1F_6fusion15FusionCallbacksIS1J_NS1N_17LinearCombinationIffffLNS_15FloatRoundStyleE2EEESH_S1M_JEEENS4_5SM1004TMEM4LOAD26SM100_TMEM_LOAD_16dp128b8xES1D_S1B_NS4_17SM75_U32x4_LDSM_NENS4_14SM90_TMA_STOREES1B_NS4_17SM90_U32x4_STSM_NENS4_39AutoVectorizingCopyWithAssumedAlignmentILi128EEEEEEvvEEEEvNT_6ParamsE:
        .type           _ZN7cutlass13device_kernelINS_4gemm6kernel13GemmUniversalIN4cute5tupleIJiiiiEEENS1_10collective13CollectiveMmaINS1_35MainloopSm100TmaUmmaWarpSpecializedILi4ELi2ELi4ENS5_IJNS4_1CILi1EEENSA_ILi4EEESB_EEEEENS5_IJNSA_ILi64EEENSA_ILi128EEESF_EEEfNS5_IJlSB_lEEEfSI_NS4_8TiledMMAINS4_8MMA_AtomIJNS4_17SM100_MMA_TF32_SSINS_10tfloat32_tESM_fLi64ELi128ELNS4_4UMMA5MajorE0ELSO_0ELNSN_7ScaleInE0ELSP_0EEEEEENS4_6LayoutINS5_IJSB_SB_SB_EEENS5_IJNSA_ILi0EEESU_SU_EEEEENS5_IJNS4_10UnderscoreESX_SX_EEEEENS4_23SM90_TMA_LOAD_MULTICASTENS4_14ComposedLayoutINS4_7SwizzleILi3ELi4ELi3EEENS4_18smem_ptr_flag_bitsILi32EEENSS_INS5_IJNSA_ILi8EEENSA_ILi32EEEEEENS5_IJS17_SB_EEEEEEEvNS4_8identityENS4_13SM90_TMA_LOADES1B_vS1C_EENS_8epilogue10collective18CollectiveEpilogueINS1F_23Sm100TmaWarpSpecializedILi4ELi2ELi16ELb1ELb0EEEJSH_NS5_IJNSS_ISF_SB_EENSS_IS17_SB_EEEEEfSI_fSI_NS1F_6fusion15FusionCallbacksIS1J_NS1N_17LinearCombinationIffffLNS_15FloatRoundStyleE2EEESH_S1M_JEEENS4_5SM1004TMEM4LOAD26SM100_TMEM_LOAD_16dp128b8xES1D_S1B_NS4_17SM75_U32x4_LDSM_NENS4_14SM90_TMA_STOREES1B_NS4_17SM90_U32x4_STSM_NENS4_39AutoVectorizingCopyWithAssumedAlignmentILi128EEEEEEvvEEEEvNT_6ParamsE,@function
        .size           _ZN7cutlass13device_kernelINS_4gemm6kernel13GemmUniversalIN4cute5tupleIJiiiiEEENS1_10collective13CollectiveMmaINS1_35MainloopSm100TmaUmmaWarpSpecializedILi4ELi2ELi4ENS5_IJNS4_1CILi1EEENSA_ILi4EEESB_EEEEENS5_IJNSA_ILi64EEENSA_ILi128EEESF_EEEfNS5_IJlSB_lEEEfSI_NS4_8TiledMMAINS4_8MMA_AtomIJNS4_17SM100_MMA_TF32_SSINS_10tfloat32_tESM_fLi64ELi128ELNS4_4UMMA5MajorE0ELSO_0ELNSN_7ScaleInE0ELSP_0EEEEEENS4_6LayoutINS5_IJSB_SB_SB_EEENS5_IJNSA_ILi0EEESU_SU_EEEEENS5_IJNS4_10UnderscoreESX_SX_EEEEENS4_23SM90_TMA_LOAD_MULTICASTENS4_14ComposedLayoutINS4_7SwizzleILi3ELi4ELi3EEENS4_18smem_ptr_flag_bitsILi32EEENSS_INS5_IJNSA_ILi8EEENSA_ILi32EEEEEENS5_IJS17_SB_EEEEEEEvNS4_8identityENS4_13SM90_TMA_LOADES1B_vS1C_EENS_8epilogue10collective18CollectiveEpilogueINS1F_23Sm100TmaWarpSpecializedILi4ELi2ELi16ELb1ELb0EEEJSH_NS5_IJNSS_ISF_SB_EENSS_IS17_SB_EEEEEfSI_fSI_NS1F_6fusion15FusionCallbacksIS1J_NS1N_17LinearCombinationIffffLNS_15FloatRoundStyleE2EEESH_S1M_JEEENS4_5SM1004TMEM4LOAD26SM100_TMEM_LOAD_16dp128b8xES1D_S1B_NS4_17SM75_U32x4_LDSM_NENS4_14SM90_TMA_STOREES1B_NS4_17SM90_U32x4_STSM_NENS4_39AutoVectorizingCopyWithAssumedAlignmentILi128EEEEEEvvEEEEvNT_6ParamsE,(.L_x_183 - _ZN7cutlass13device_kernelINS_4gemm6kernel13GemmUniversalIN4cute5tupleIJiiiiEEENS1_10collective13CollectiveMmaINS1_35MainloopSm100TmaUmmaWarpSpecializedILi4ELi2ELi4ENS5_IJNS4_1CILi1EEENSA_ILi4EEESB_EEEEENS5_IJNSA_ILi64EEENSA_ILi128EEESF_EEEfNS5_IJlSB_lEEEfSI_NS4_8TiledMMAINS4_8MMA_AtomIJNS4_17SM100_MMA_TF32_SSINS_10tfloat32_tESM_fLi64ELi128ELNS4_4UMMA5MajorE0ELSO_0ELNSN_7ScaleInE0ELSP_0EEEEEENS4_6LayoutINS5_IJSB_SB_SB_EEENS5_IJNSA_ILi0EEESU_SU_EEEEENS5_IJNS4_10UnderscoreESX_SX_EEEEENS4_23SM90_TMA_LOAD_MULTICASTENS4_14ComposedLayoutINS4_7SwizzleILi3ELi4ELi3EEENS4_18smem_ptr_flag_bitsILi32EEENSS_INS5_IJNSA_ILi8EEENSA_ILi32EEEEEENS5_IJS17_SB_EEEEEEEvNS4_8identityENS4_13SM90_TMA_LOADES1B_vS1C_EENS_8epilogue10collective18CollectiveEpilogueINS1F_23Sm100TmaWarpSpecializedILi4ELi2ELi16ELb1ELb0EEEJSH_NS5_IJNSS_ISF_SB_EENSS_IS17_SB_EEEEEfSI_fSI_NS1F_6fusion15FusionCallbacksIS1J_NS1N_17LinearCombinationIffffLNS_15FloatRoundStyleE2EEESH_S1M_JEEENS4_5SM1004TMEM4LOAD26SM100_TMEM_LOAD_16dp128b8xES1D_S1B_NS4_17SM75_U32x4_LDSM_NENS4_14SM90_TMA_STOREES1B_NS4_17SM90_U32x4_STSM_NENS4_39AutoVectorizingCopyWithAssumedAlignmentILi128EEEEEEvvEEEEvNT_6ParamsE)
        .other          _ZN7cutlass13device_kernelINS_4gemm6kernel13GemmUniversalIN4cute5tupleIJiiiiEEENS1_10collective13CollectiveMmaINS1_35MainloopSm100TmaUmmaWarpSpecializedILi4ELi2ELi4ENS5_IJNS4_1CILi1EEENSA_ILi4EEESB_EEEEENS5_IJNSA_ILi64EEENSA_ILi128EEESF_EEEfNS5_IJlSB_lEEEfSI_NS4_8TiledMMAINS4_8MMA_AtomIJNS4_17SM100_MMA_TF32_SSINS_10tfloat32_tESM_fLi64ELi128ELNS4_4UMMA5MajorE0ELSO_0ELNSN_7ScaleInE0ELSP_0EEEEEENS4_6LayoutINS5_IJSB_SB_SB_EEENS5_IJNSA_ILi0EEESU_SU_EEEEENS5_IJNS4_10UnderscoreESX_SX_EEEEENS4_23SM90_TMA_LOAD_MULTICASTENS4_14ComposedLayoutINS4_7SwizzleILi3ELi4ELi3EEENS4_18smem_ptr_flag_bitsILi32EEENSS_INS5_IJNSA_ILi8EEENSA_ILi32EEEEEENS5_IJS17_SB_EEEEEEEvNS4_8identityENS4_13SM90_TMA_LOADES1B_vS1C_EENS_8epilogue10collective18CollectiveEpilogueINS1F_23Sm100TmaWarpSpecializedILi4ELi2ELi16ELb1ELb0EEEJSH_NS5_IJNSS_ISF_SB_EENSS_IS17_SB_EEEEEfSI_fSI_NS1F_6fusion15FusionCallbacksIS1J_NS1N_17LinearCombinationIffffLNS_15FloatRoundStyleE2EEESH_S1M_JEEENS4_5SM1004TMEM4LOAD26SM100_TMEM_LOAD_16dp128b8xES1D_S1B_NS4_17SM75_U32x4_LDSM_NENS4_14SM90_TMA_STOREES1B_NS4_17SM90_U32x4_STSM_NENS4_39AutoVectorizingCopyWithAssumedAlignmentILi128EEEEEEvvEEEEvNT_6ParamsE,@"STO_CUDA_ENTRY STV_DEFAULT"
_ZN7cutlass13device_kernelINS_4gemm6kernel13GemmUniversalIN4cute5tupleIJiiiiEEENS1_10collective13CollectiveMmaINS1_35MainloopSm100TmaUmmaWarpSpecializedILi4ELi2ELi4ENS5_IJNS4_1CILi1EEENSA_ILi4EEESB_EEEEENS5_IJNSA_ILi64EEENSA_ILi128EEESF_EEEfNS5_IJlSB_lEEEfSI_NS4_8TiledMMAINS4_8MMA_AtomIJNS4_17SM100_MMA_TF32_SSINS_10tfloat32_tESM_fLi64ELi128ELNS4_4UMMA5MajorE0ELSO_0ELNSN_7ScaleInE0ELSP_0EEEEEENS4_6LayoutINS5_IJSB_SB_SB_EEENS5_IJNSA_ILi0EEESU_SU_EEEEENS5_IJNS4_10UnderscoreESX_SX_EEEEENS4_23SM90_TMA_LOAD_MULTICASTENS4_14ComposedLayoutINS4_7SwizzleILi3ELi4ELi3EEENS4_18smem_ptr_flag_bitsILi32EEENSS_INS5_IJNSA_ILi8EEENSA_ILi32EEEEEENS5_IJS17_SB_EEEEEEEvNS4_8identityENS4_13SM90_TMA_LOADES1B_vS1C_EENS_8epilogue10collective18CollectiveEpilogueINS1F_23Sm100TmaWarpSpecializedILi4ELi2ELi16ELb1ELb0EEEJSH_NS5_IJNSS_ISF_SB_EENSS_IS17_SB_EEEEEfSI_fSI_NS1F_6fusion15FusionCallbacksIS1J_NS1N_17LinearCombinationIffffLNS_15FloatRoundStyleE2EEESH_S1M_JEEENS4_5SM1004TMEM4LOAD26SM100_TMEM_LOAD_16dp128b8xES1D_S1B_NS4_17SM75_U32x4_LDSM_NENS4_14SM90_TMA_STOREES1B_NS4_17SM90_U32x4_STSM_NENS4_39AutoVectorizingCopyWithAssumedAlignmentILi128EEEEEEvvEEEEvNT_6ParamsE:
[----:B------:R-:W1:Y:S01]  /*0000*/  LDC R1, c[0x0][0x37c] ;  /* 0x0000df00ff017b82 */ /* 0x000e620000000800 */
[----:B------:R-:W2:Y:S01]  /*0010*/  S2R R64, SR_TID.X ;  /* 0x0000000000407919 */ /* 0x000ea20000002100 */
[----:B------:R-:W3:Y:S01]  /*0020*/  LDCU.64 UR8, c[0x0][0x890] ;  /* 0x00011200ff0877ac */ /* 0x000ee20008000a00 */
[----:B------:R-:W-:Y:S02]  /*0030*/  PRMT R52, RZ, 0x7610, R52 ;  /* 0x00007610ff347816 */ /* 0x000fe40000000034 */
[----:B------:R-:W-:Y:S01]  /*0040*/  ELECT P3, URZ, PT ;  /* 0x0000000000ff782f */ /* 0x000fe20003860000 */
[----:B---3--:R-:W-:-:S04]  /*0050*/  UISETP.NE.U32.AND UP0, UPT, UR8, URZ, UPT ;  /* 0x000000ff0800728c */ /* 0x008fc8000bf05070 */
[----:B------:R-:W-:Y:S01]  /*0060*/  UISETP.NE.AND.EX UP0, UPT, UR9, URZ, UPT, UP0 ;  /* 0x000000ff0900728c */ /* 0x000fe2000bf05300 */
[----:B--2---:R-:W-:-:S05]  /*0070*/  SHF.R.U32.HI R53, RZ, 0x5, R64 ;  /* 0x00000005ff357819 */ /* 0x004fca0000011640 */
[----:B------:R-:W2:Y:S02]  /*0080*/  SHFL.IDX PT, R0, R53, RZ, 0x1f ;  /* 0x00001fff35007589 */ /* 0x000ea400000e0000 */
[----:B--2---:R-:W-:Y:S01]  /*0090*/  R2UR UR17, R0 ;  /* 0x00000000001172ca */ /* 0x004fe200000e0000 */
[----:B-1----:R-:W-:-:S14]  /*00a0*/  BRA.U UP0, `(.L_x_0) ;  /* 0x0000000100307547 */ /* 0x002fdc000b800000 */
[----:B------:R-:W1:Y:S02]  /*00b0*/  LDCU.64 UR4, c[0x0][0x888] ;  /* 0x00011100ff0477ac */ /* 0x000e640008000a00 */
[----:B-1----:R-:W-:-:S04]  /*00c0*/  UISETP.NE.U32.AND UP0, UPT, UR4, URZ, UPT ;  /* 0x000000ff0400728c */ /* 0x002fc8000bf05070 */
[----:B------:R-:W-:-:S09]  /*00d0*/  UISETP.NE.AND.EX UP0, UPT, UR5, URZ, UPT, UP0 ;  /* 0x000000ff0500728c */ /* 0x000fd2000bf05300 */
[----:B------:R-:W-:Y:S05]  /*00e0*/  BRA.U !UP0, `(.L_x_1) ;  /* 0x0000000108147547 */ /* 0x000fea000b800000 */
[----:B------:R-:W1:Y:S01]  /*00f0*/  LDC.64 R2, c[0x0][0x888] ;  /* 0x00022200ff027b82 */ /* 0x000e620000000a00 */
[----:B------:R-:W1:Y:S02]  /*0100*/  LDCU.64 UR4, c[0x0][0x358] ;  /* 0x00006b00ff0477ac */ /* 0x000e640008000a00 */
[----:B-1----:R1:W5:Y:S01]  /*0110*/  LDG.E R27, desc[UR4][R2.64] ;  /* 0x00000004021b7981 */ /* 0x002362000c1e1900 */
[----:B------:R-:W-:Y:S01]  /*0120*/  HFMA2 R52, -RZ, RZ, 0, 5.9604644775390625e-08 ;  /* 0x00000001ff347431 */ /* 0x000fe200000001ff */
[----:B------:R-:W-:Y:S05]  /*0130*/  BRA `(.L_x_0) ;  /* 0x00000000000c7947 */ /* 0x000fea0003800000 */
.L_x_1:
[----:B------:R-:W1:Y:S01]  /*0140*/  LDCU UR4, c[0x0][0x880] ;  /* 0x00011000ff0477ac */ /* 0x000e620008000800 */
[----:B------:R-:W-:Y:S01]  /*0150*/  HFMA2 R52, -RZ, RZ, 0, 5.9604644775390625e-08 ;  /* 0x00000001ff347431 */ /* 0x000fe200000001ff */
[----:B-1----:R-:W-:-:S07]  /*0160*/  MOV R27, UR4 ;  /* 0x00000004001b7c02 */ /* 0x002fce0008000f00 */
.L_x_0:
[----:B------:R-:W2:Y:S02]  /*0170*/  LDCU.64 UR4, c[0x0][0x8b0] ;  /* 0x00011600ff0477ac */ /* 0x000ea40008000a00 */
[----:B--2---:R-:W-:-:S04]  /*0180*/  UISETP.NE.U32.AND UP0, UPT, UR4, URZ, UPT ;  /* 0x000000ff0400728c */ /* 0x004fc8000bf05070 */
[----:B------:R-:W-:-:S09]  /*0190*/  UISETP.NE.AND.EX UP0, UPT, UR5, URZ, UPT, UP0 ;  /* 0x000000ff0500728c */ /* 0x000fd2000bf05300 */
[----:B------:R-:W-:Y:S05]  /*01a0*/  BRA.U UP0, `(.L_x_2) ;  /* 0x0000000100287547 */ /* 0x000fea000b800000 */
[----:B------:R-:W2:Y:S02]  /*01b0*/  LDCU.64 UR4, c[0x0][0x8a8] ;  /* 0x00011500ff0477ac */ /* 0x000ea40008000a00 */
[----:B--2---:R-:W-:-:S04]  /*01c0*/  UISETP.NE.U32.AND UP0, UPT, UR4, URZ, UPT ;  /* 0x000000ff0400728c */ /* 0x004fc8000bf05070 */
[----:B------:R-:W-:-:S09]  /*01d0*/  UISETP.NE.AND.EX UP0, UPT, UR5, URZ, UPT, UP0 ;  /* 0x000000ff0500728c */ /* 0x000fd2000bf05300 */
[----:B------:R-:W-:Y:S05]  /*01e0*/  BRA.U !UP0, `(.L_x_3) ;  /* 0x0000000108107547 */ /* 0x000fea000b800000 */
[----:B------:R-:W2:Y:S01]  /*01f0*/  LDC.64 R24, c[0x0][0x8a8] ;  /* 0x00022a00ff187b82 */ /* 0x000ea20000000a00 */
[----:B------:R-:W2:Y:S02]  /*0200*/  LDCU.64 UR4, c[0x0][0x358] ;  /* 0x00006b00ff0477ac */ /* 0x000ea40008000a00 */
[----:B--2---:R2:W5:Y:S01]  /*0210*/  LDG.E R24, desc[UR4][R24.64] ;  /* 0x0000000418187981 */ /* 0x004562000c1e1900 */
[----:B------:R-:W-:Y:S05]  /*0220*/  BRA `(.L_x_2) ;  /* 0x0000000000087947 */ /* 0x000fea0003800000 */
.L_x_3:
[----:B------:R-:W2:Y:S02]  /*0230*/  LDCU UR4, c[0x0][0x8a0] ;  /* 0x00011400ff0477ac */ /* 0x000ea40008000800 */
[----:B--2---:R-:W-:Y:S02]  /*0240*/  MOV R24, UR4 ;  /* 0x0000000400187c02 */ /* 0x004fe40008000f00 */
.L_x_2:
[----:B------:R-:W-:Y:S01]  /*0250*/  IMAD.U32 R0, RZ, RZ, UR17 ;  /* 0x00000011ff007e24 */ /* 0x000fe2000f8e00ff */
[----:B------:R-:W-:Y:S04]  /*0260*/  BSSY.RECONVERGENT B0, `(.L_x_4) ;  /* 0x000000c000007945 */ /* 0x000fe80003800200 */
[C---:B------:R-:W-:Y:S02]  /*0270*/  ISETP.NE.OR P1, PT, R0.reuse, 0x1, !P3 ;  /* 0x000000010000780c */ /* 0x040fe40005f25670 */
[----:B------:R-:W-:-:S11]  /*0280*/  ISETP.NE.OR P0, PT, R0, 0x3, !P3 ;  /* 0x000000030000780c */ /* 0x000fd60005f05670 */
[----:B------:R-:W-:Y:S05]  /*0290*/  @P1 BRA `(.L_x_5) ;  /* 0x0000000000201947 */ /* 0x000fea0003800000 */
[----:B------:R-:W3:Y:S02]  /*02a0*/  LDCU.64 UR4, c[0x0][0x348] ;  /* 0x00006900ff0477ac */ /* 0x000ee40008000a00 */
[----:B---3--:R-:W-:Y:S02]  /*02b0*/  UIADD3 UR6, UP1, UPT, UR4, 0x80, URZ ;  /* 0x0000008004067890 */ /* 0x008fe4000ff3e0ff */
[----:B------:R-:W-:Y:S02]  /*02c0*/  UIADD3 UR4, UP0, UPT, UR4, 0x180, URZ ;  /* 0x0000018004047890 */ /* 0x000fe4000ff1e0ff */
[----:B------:R-:W-:Y:S02]  /*02d0*/  UIADD3.X UR7, UPT, UPT, URZ, UR5, URZ, UP1, !UPT ;  /* 0x00000005ff077290 */ /* 0x000fe40008ffe4ff */
[----:B------:R-:W-:-:S07]  /*02e0*/  UIADD3.X UR5, UPT, UPT, URZ, UR5, URZ, UP0, !UPT ;  /* 0x00000005ff057290 */ /* 0x000fce00087fe4ff */
[----:B------:R3:W-:Y:S02]  /*02f0*/  UTMACCTL.PF [UR6] ;  /* 0x00000000060079b9 */ /* 0x0007e40008040000 */
[----:B------:R3:W-:Y:S02]  /*0300*/  UTMACCTL.PF [UR4] ;  /* 0x00000000040079b9 */ /* 0x0007e40008040000 */
[----:B---3--:R-:W-:Y:S01]  /*0310*/  NOP ;  /* 0x0000000000007918 */ /* 0x008fe20000000000 */
.L_x_5:
[----:B------:R-:W-:Y:S05]  /*0320*/  BSYNC.RECONVERGENT B0 ;  /* 0x0000000000007941 */ /* 0x000fea0003800200 */
.L_x_4:
[----:B------:R-:W-:Y:S04]  /*0330*/  BSSY.RECONVERGENT B0, `(.L_x_6) ;  /* 0x000000a000007945 */ /* 0x000fe80003800200 */
        /* <DEDUP_REMOVED lines=9> */
.L_x_7:
[----:B------:R-:W-:Y:S05]  /*03d0*/  BSYNC.RECONVERGENT B0 ;  /* 0x0000000000007941 */ /* 0x000fea0003800200 */
.L_x_6:
[----:B------:R-:W3:Y:S01]  /*03e0*/  LDCU.64 UR4, c[0x0][0x888] ;  /* 0x00011100ff0477ac */ /* 0x000ee20008000a00 */
[----:B------:R-:W-:Y:S02]  /*03f0*/  UISETP.EQ.U32.AND UP1, UPT, UR8, URZ, UPT ;  /* 0x000000ff0800728c */ /* 0x000fe4000bf22070 */
[----:B------:R-:W-:Y:S02]  /*0400*/  UPLOP3.LUT UP3, UPT, UPT, UPT, UPT, 0x80, 0x8 ;  /* 0x000000000008789c */ /* 0x000fe40003f6f070 */
[----:B---3--:R-:W-:-:S04]  /*0410*/  UISETP.NE.U32.AND UP0, UPT, UR4, URZ, UPT ;  /* 0x000000ff0400728c */ /* 0x008fc8000bf05070 */
[----:B------:R-:W-:-:S04]  /*0420*/  UISETP.NE.AND.EX UP0, UPT, UR5, URZ, UPT, UP0 ;  /* 0x000000ff0500728c */ /* 0x000fc8000bf05300 */
[----:B------:R-:W-:-:S04]  /*0430*/  UISETP.EQ.OR.EX UP2, UPT, UR9, URZ, !UP0, UP1 ;  /* 0x000000ff0900728c */ /* 0x000fc8000c742710 */
[----:B------:R-:W-:-:S06]  /*0440*/  UP2UR UR4, UPR, URZ, 0x4 ;  /* 0x00000004ff047883 */ /* 0x000fcc0008000000 */
[----:B------:R-:W-:Y:S01]  /*0450*/  MOV R55, UR4 ;  /* 0x0000000400377c02 */ /* 0x000fe20008000f00 */
[----:B------:R-:W-:Y:S06]  /*0460*/  BRA.U !UP2, `(.L_x_8) ;  /* 0x000000010a207547 */ /* 0x000fec000b800000 */
[----:B------:R-:W-:Y:S01]  /*0470*/  UISETP.NE.U32.AND UP1, UPT, UR8, URZ, UPT ;  /* 0x000000ff0800728c */ /* 0x000fe2000bf25070 */
[----:B-----5:R-:W-:Y:S01]  /*0480*/  FSETP.NEU.AND P0, PT, R27, RZ, PT ;  /* 0x000000ff1b00720b */ /* 0x020fe20003f0d000 */
[----:B------:R-:W-:Y:S02]  /*0490*/  USEL UR4, URZ, 0xffffffff, UP0 ;  /* 0xffffffffff047887 */ /* 0x000fe40008000000 */
[----:B------:R-:W-:-:S10]  /*04a0*/  UISETP.NE.AND.EX UP1, UPT, UR9, URZ, UPT, UP1 ;  /* 0x000000ff0900728c */ /* 0x000fd4000bf25310 */
[----:B------:R-:W-:Y:S01]  /*04b0*/  VOTEU.ANY UP0, P0 ;  /* 0x0000000000ff7886 */ /* 0x000fe20000000100 */
[----:B------:R-:W-:-:S04]  /*04c0*/  @!UP1 USEL UR4, URZ, 0xffffffff, UP0 ;  /* 0xffffffffff049887 */ /* 0x000fc80008000000 */
[----:B------:R-:W-:-:S04]  /*04d0*/  ULOP3.LUT UR4, UR4, 0x1, URZ, 0xc0, !UPT ;  /* 0x0000000104047892 */ /* 0x000fc8000f8ec0ff */
[----:B------:R-:W-:-:S11]  /*04e0*/  UISETP.NE.U32.AND UP3, UPT, UR4, 0x1, UPT ;  /* 0x000000010400788c */ /* 0x000fd6000bf65070 */
.L_x_8:
[----:B-1----:R-:W1:Y:S01]  /*04f0*/  SHFL.IDX PT, R2, R53, RZ, 0x1f ;  /* 0x00001fff35027589 */ /* 0x002e6200000e0000 */
[----:B------:R-:W-:-:S04]  /*0500*/  UISETP.NE.AND UP0, UPT, UR17, 0x2, UPT ;  /* 0x000000021100788c */ /* 0x000fc8000bf05270 */
[----:B------:R-:W-:Y:S01]  /*0510*/  USEL UR40, URZ, 0x1, UP0 ;  /* 0x00000001ff287887 */ /* 0x000fe20008000000 */
[----:B-1----:R-:W-:-:S13]  /*0520*/  ISETP.NE.AND P0, PT, R2, RZ, PT ;  /* 0x000000ff0200720c */ /* 0x002fda0003f05270 */
[----:B------:R-:W-:Y:S05]  /*0530*/  @P0 BRA `(.L_x_9) ;  /* 0x0000000000580947 */ /* 0x000fea0003800000 */
[----:B------:R-:W1:Y:S01]  /*0540*/  S2UR UR4, SR_CgaCtaId ;  /* 0x00000000000479c3 */ /* 0x000e620000008800 */
[----:B------:R-:W-:Y:S01]  /*0550*/  UMOV UR5, 0x400 ;  /* 0x0000040000057882 */ /* 0x000fe20000000000 */
[----:B------:R-:W-:Y:S01]  /*0560*/  UMOV UR8, 0x1 ;  /* 0x0000000100087882 */ /* 0x000fe20000000000 */
[----:B------:R-:W-:Y:S01]  /*0570*/  UMOV UR6, 0x4 ;  /* 0x0000000400067882 */ /* 0x000fe20000000000 */
[----:B------:R-:W-:-:S04]  /*0580*/  UIADD3 UR8, UPT, UPT, -UR8, 0x100000, URZ ;  /* 0x0010000008087890 */ /* 0x000fc8000fffe1ff */
[----:B------:R-:W-:Y:S02]  /*0590*/  USHF.L.U32 UR9, UR8, 0xb, URZ ;  /* 0x0000000b08097899 */ /* 0x000fe400080006ff */
[----:B------:R-:W-:Y:S02]  /*05a0*/  USHF.L.U32 UR8, UR8, 0x1, URZ ;  /* 0x0000000108087899 */ /* 0x000fe400080006ff */
[----:B------:R-:W-:-:S04]  /*05b0*/  UIADD3 UR6, UPT, UPT, -UR6, 0x100000, URZ ;  /* 0x0010000006067890 */ /* 0x000fc8000fffe1ff */
[----:B------:R-:W-:Y:S02]  /*05c0*/  USHF.L.U32 UR7, UR6, 0xb, URZ ;  /* 0x0000000b06077899 */ /* 0x000fe400080006ff */
[----:B------:R-:W-:Y:S01]  /*05d0*/  USHF.L.U32 UR6, UR6, 0x1, URZ ;  /* 0x0000000106067899 */ /* 0x000fe200080006ff */
[----:B------:R-:W-:Y:S01]  /*05e0*/  ELECT P0, URZ, PT ;  /* 0x0000000000ff782f */ /* 0x000fe20003800000 */
[----:B-1----:R-:W-:Y:S01]  /*05f0*/  ULEA UR4, UR4, UR5, 0x18 ;  /* 0x0000000504047291 */ /* 0x002fe2000f8ec0ff */
[----:B------:R-:W1:Y:S11]  /*0600*/  FENCE.VIEW.ASYNC.S ;  /* 0x00000000000073c6 */ /* 0x000e760000000000 */
[----:B-1----:R1:W3:Y:S01]  /*0610*/  SYNCS.EXCH.64 URZ, [UR4], UR8 ;  /* 0x0000000804ff75b2 */ /* 0x0022e20008000100 */
[----:B------:R1:W4:Y:S01]  /*0620*/  SYNCS.EXCH.64 URZ, [UR4+0x20], UR6 ;  /* 0x0000200604ff75b2 */ /* 0x0003220008000100 */
[----:B------:R1:W1:Y:S01]  /*0630*/  SYNCS.EXCH.64 URZ, [UR4+0x8], UR8 ;  /* 0x0000080804ff75b2 */ /* 0x0002620008000100 */
[----:B------:R1:W1:Y:S01]  /*0640*/  SYNCS.EXCH.64 URZ, [UR4+0x28], UR6 ;  /* 0x0000280604ff75b2 */ /* 0x0002620008000100 */
[----:B------:R1:W1:Y:S01]  /*0650*/  SYNCS.EXCH.64 URZ, [UR4+0x10], UR8 ;  /* 0x0000100804ff75b2 */ /* 0x0002620008000100 */
[----:B------:R1:W1:Y:S01]  /*0660*/  SYNCS.EXCH.64 URZ, [UR4+0x30], UR6 ;  /* 0x0000300604ff75b2 */ /* 0x0002620008000100 */
[----:B------:R1:W1:Y:S01]  /*0670*/  SYNCS.EXCH.64 URZ, [UR4+0x18], UR8 ;  /* 0x0000180804ff75b2 */ /* 0x0002620008000100 */
[----:B------:R1:W1:Y:S01]  /*0680*/  SYNCS.EXCH.64 URZ, [UR4+0x38], UR6 ;  /* 0x0000380604ff75b2 */ /* 0x0002620008000100 */
[----:B------:R-:W-:Y:S01]  /*0690*/  NOP ;  /* 0x0000000000007918 */ /* 0x000fe20000000000 */
.L_x_9:
[----:B------:R-:W2:Y:S01]  /*06a0*/  SHFL.IDX PT, R2, R53, RZ, 0x1f ;  /* 0x00001fff35027589 */ /* 0x000ea200000e0000 */
[----:B------:R-:W-:Y:S01]  /*06b0*/  NOP ;  /* 0x0000000000007918 */ /* 0x000fe20000000000 */
[----:B--2---:R-:W-:-:S13]  /*06c0*/  ISETP.NE.AND P0, PT, R2, 0x1, PT ;  /* 0x000000010200780c */ /* 0x004fda0003f05270 */
[----:B------:R-:W-:Y:S05]  /*06d0*/  @P0 BRA `(.L_x_10) ;  /* 0x0000000000580947 */ /* 0x000fea0003800000 */
[----:B-1----:R-:W1:Y:S01]  /*06e0*/  S2UR UR4, SR_CgaCtaId ;  /* 0x00000000000479c3 */ /* 0x002e620000008800 */
        /* <DEDUP_REMOVED lines=12> */
[----:B-1----:R2:W1:Y:S01]  /*07b0*/  SYNCS.EXCH.64 URZ, [UR4+0x40], UR8 ;  /* 0x0000400804ff75b2 */ /* 0x0024620008000100 */
[----:B------:R2:W1:Y:S01]  /*07c0*/  SYNCS.EXCH.64 URZ, [UR4+0x60], UR6 ;  /* 0x0000600604ff75b2 */ /* 0x0004620008000100 */
[----:B------:R2:W1:Y:S01]  /*07d0*/  SYNCS.EXCH.64 URZ, [UR4+0x48], UR8 ;  /* 0x0000480804ff75b2 */ /* 0x0004620008000100 */
[----:B------:R2:W1:Y:S01]  /*07e0*/  SYNCS.EXCH.64 URZ, [UR4+0x68], UR6 ;  /* 0x0000680604ff75b2 */ /* 0x0004620008000100 */
[----:B------:R2:W1:Y:S01]  /*07f0*/  SYNCS.EXCH.64 URZ, [UR4+0x50], UR8 ;  /* 0x0000500804ff75b2 */ /* 0x0004620008000100 */
[----:B------:R2:W1:Y:S01]  /*0800*/  SYNCS.EXCH.64 URZ, [UR4+0x70], UR6 ;  /* 0x0000700604ff75b2 */ /* 0x0004620008000100 */
[----:B------:R2:W1:Y:S01]  /*0810*/  SYNCS.EXCH.64 URZ, [UR4+0x58], UR8 ;  /* 0x0000580804ff75b2 */ /* 0x0004620008000100 */
[----:B------:R2:W1:Y:S02]  /*0820*/  SYNCS.EXCH.64 URZ, [UR4+0x78], UR6 ;  /* 0x0000780604ff75b2 */ /* 0x0004640008000100 */
[----:B--2---:R-:W-:Y:S01]  /*0830*/  NOP ;  /* 0x0000000000007918 */ /* 0x004fe20000000000 */
.L_x_10:
[----:B------:R-:W2:Y:S01]  /*0840*/  SHFL.IDX PT, R2, R53, RZ, 0x1f ;  /* 0x00001fff35027589 */ /* 0x000ea200000e0000 */
[----:B------:R-:W-:Y:S01]  /*0850*/  NOP ;  /* 0x0000000000007918 */ /* 0x000fe20000000000 */
[----:B--2---:R-:W-:-:S13]  /*0860*/  ISETP.NE.AND P0, PT, R2, 0x3, PT ;  /* 0x000000030200780c */ /* 0x004fda0003f05270 */
[----:B------:R-:W-:Y:S05]  /*0870*/  @P0 BRA `(.L_x_11) ;  /* 0x0000000000300947 */ /* 0x000fea0003800000 */
[----:B-1----:R-:W1:Y:S01]  /*0880*/  S2UR UR4, SR_CgaCtaId ;  /* 0x00000000000479c3 */ /* 0x002e620000008800 */
[----:B------:R-:W-:Y:S01]  /*0890*/  UMOV UR6, 0x400 ;  /* 0x0000040000067882 */ /* 0x000fe20000000000 */
[----:B------:R-:W-:Y:S01]  /*08a0*/  UMOV UR5, 0x20 ;  /* 0x0000002000057882 */ /* 0x000fe20000000000 */
[----:B------:R-:W-:Y:S01]  /*08b0*/  ELECT P0, URZ, PT ;  /* 0x0000000000ff782f */ /* 0x000fe20003800000 */
[----:B-1----:R-:W-:Y:S02]  /*08c0*/  ULEA UR6, UR4, UR6, 0x18 ;  /* 0x0000000604067291 */ /* 0x002fe4000f8ec0ff */
[----:B------:R-:W-:-:S04]  /*08d0*/  UIADD3 UR4, UPT, UPT, -UR5, 0x100000, URZ ;  /* 0x0010000005047890 */ /* 0x000fc8000fffe1ff */
[----:B------:R-:W-:Y:S02]  /*08e0*/  USHF.L.U32 UR5, UR4, 0xb, URZ ;  /* 0x0000000b04057899 */ /* 0x000fe400080006ff */
[----:B------:R-:W-:Y:S01]  /*08f0*/  USHF.L.U32 UR4, UR4, 0x1, URZ ;  /* 0x0000000104047899 */ /* 0x000fe200080006ff */
[----:B------:R-:W1:Y:S11]  /*0900*/  FENCE.VIEW.ASYNC.S ;  /* 0x00000000000073c6 */ /* 0x000e760000000000 */
[----:B-1----:R2:W1:Y:S01]  /*0910*/  SYNCS.EXCH.64 URZ, [UR6+0x80], UR4 ;  /* 0x0000800406ff75b2 */ /* 0x0024620008000100 */
[----:B------:R2:W1:Y:S02]  /*0920*/  SYNCS.EXCH.64 URZ, [UR6+0x88], UR4 ;  /* 0x0000880406ff75b2 */ /* 0x0004640008000100 */
[----:B--2---:R-:W-:Y:S01]  /*0930*/  NOP ;  /* 0x0000000000007918 */ /* 0x004fe20000000000 */
.L_x_11:
[----:B------:R-:W2:Y:S01]  /*0940*/  SHFL.IDX PT, R2, R53, RZ, 0x1f ;  /* 0x00001fff35027589 */ /* 0x000ea200000e0000 */
[----:B------:R-:W-:Y:S01]  /*0950*/  NOP ;  /* 0x0000000000007918 */ /* 0x000fe20000000000 */
[----:B--2---:R-:W-:-:S13]  /*0960*/  ISETP.NE.AND P0, PT, R2, 0x4, PT ;  /* 0x000000040200780c */ /* 0x004fda0003f05270 */
[----:B------:R-:W-:Y:S05]  /*0970*/  @P0 BRA `(.L_x_12) ;  /* 0x00000000004c0947 */ /* 0x000fea0003800000 */
[----:B-1----:R-:W1:Y:S01]  /*0980*/  S2UR UR6, SR_CgaCtaId ;  /* 0x00000000000679c3 */ /* 0x002e620000008800 */
[----:B------:R-:W-:Y:S01]  /*0990*/  UMOV UR4, 0x3a0 ;  /* 0x000003a000047882 */ /* 0x000fe20000000000 */
[----:B------:R-:W-:Y:S01]  /*09a0*/  UMOV UR5, 0x400 ;  /* 0x0000040000057882 */ /* 0x000fe20000000000 */
[----:B------:R-:W-:Y:S01]  /*09b0*/  USEL UR4, UR4, 0x320, UP3 ;  /* 0x0000032004047887 */ /* 0x000fe20009800000 */
[----:B------:R-:W-:Y:S01]  /*09c0*/  UMOV UR8, 0x1 ;  /* 0x0000000100087882 */ /* 0x000fe20000000000 */
[----:B------:R-:W-:Y:S01]  /*09d0*/  ELECT P0, URZ, PT ;  /* 0x0000000000ff782f */ /* 0x000fe20003800000 */
[----:B------:R-:W-:-:S04]  /*09e0*/  UIADD3 UR8, UPT, UPT, -UR8, 0x100000, URZ ;  /* 0x0010000008087890 */ /* 0x000fc8000fffe1ff */
[----:B------:R-:W-:Y:S02]  /*09f0*/  USHF.L.U32 UR9, UR8, 0xb, URZ ;  /* 0x0000000b08097899 */ /* 0x000fe400080006ff */
[----:B------:R-:W-:Y:S02]  /*0a00*/  USHF.L.U32 UR8, UR8, 0x1, URZ ;  /* 0x0000000108087899 */ /* 0x000fe400080006ff */
[----:B-1----:R-:W-:Y:S02]  /*0a10*/  ULEA UR6, UR6, UR5, 0x18 ;  /* 0x0000000506067291 */ /* 0x002fe4000f8ec0ff */
[----:B------:R-:W-:-:S04]  /*0a20*/  UIADD3 UR4, UPT, UPT, -UR4, 0x100000, URZ ;  /* 0x0010000004047890 */ /* 0x000fc8000fffe1ff */
[----:B------:R-:W-:Y:S02]  /*0a30*/  USHF.L.U32 UR5, UR4, 0xb, URZ ;  /* 0x0000000b04057899 */ /* 0x000fe400080006ff */
[----:B------:R-:W-:Y:S01]  /*0a40*/  USHF.L.U32 UR4, UR4, 0x1, URZ ;  /* 0x0000000104047899 */ /* 0x000fe200080006ff */
[----:B------:R-:W1:Y:S03]  /*0a50*/  FENCE.VIEW.ASYNC.S ;  /* 0x00000000000073c6 */ /* 0x000e660000000000 */
[----:B-1----:R2:W1:Y:S08]  /*0a60*/  SYNCS.EXCH.64 URZ, [UR6+0x90], UR8 ;  /* 0x0000900806ff75b2 */ /* 0x0024700008000100 */
[----:B------:R2:W1:Y:S01]  /*0a70*/  SYNCS.EXCH.64 URZ, [UR6+0xa0], UR4 ;  /* 0x0000a00406ff75b2 */ /* 0x0004620008000100 */
[----:B------:R2:W1:Y:S01]  /*0a80*/  SYNCS.EXCH.64 URZ, [UR6+0x98], UR8 ;  /* 0x0000980806ff75b2 */ /* 0x0004620008000100 */
[----:B------:R2:W1:Y:S02]  /*0a90*/  SYNCS.EXCH.64 URZ, [UR6+0xa8], UR4 ;  /* 0x0000a80406ff75b2 */ /* 0x0004640008000100 */
[----:B--2---:R-:W-:Y:S01]  /*0aa0*/  NOP ;  /* 0x0000000000007918 */ /* 0x004fe20000000000 */
.L_x_12:
        /* <DEDUP_REMOVED lines=26> */
.L_x_13:
[----:B------:R-:W2:Y:S01]  /*0c50*/  SHFL.IDX PT, R2, R53, RZ, 0x1f ;  /* 0x00001fff35027589 */ /* 0x000ea200000e0000 */
[----:B------:R-:W1:Y:S01]  /*0c60*/  S2UR UR47, SR_CgaCtaId ;  /* 0x00000000002f79c3 */ /* 0x000e620000008800 */
[----:B------:R-:W-:Y:S01]  /*0c70*/  NOP ;  /* 0x0000000000007918 */ /* 0x000fe20000000000 */
[----:B--2---:R-:W-:-:S13]  /*0c80*/  ISETP.NE.AND P0, PT, R2, 0x3, PT ;  /* 0x000000030200780c */ /* 0x004fda0003f05270 */
[----:B-1----:R-:W-:Y:S05]  /*0c90*/  @P0 BRA `(.L_x_14) ;  /* 0x0000000000340947 */ /* 0x002fea0003800000 */
[----:B------:R-:W-:Y:S01]  /*0ca0*/  UMOV UR4, 0x400 ;  /* 0x0000040000047882 */ /* 0x000fe20000000000 */
[----:B------:R-:W-:Y:S01]  /*0cb0*/  UMOV UR6, 0x20 ;  /* 0x0000002000067882 */ /* 0x000fe20000000000 */
[----:B------:R-:W-:Y:S02]  /*0cc0*/  ULEA UR4, UR47, UR4, 0x18 ;  /* 0x000000042f047291 */ /* 0x000fe4000f8ec0ff */
[----:B------:R-:W-:-:S04]  /*0cd0*/  UIADD3 UR6, UPT, UPT, -UR6, 0x100000, URZ ;  /* 0x0010000006067890 */ /* 0x000fc8000fffe1ff */
[----:B------:R-:W-:Y:S02]  /*0ce0*/  USHF.L.U32 UR7, UR6, 0xb, URZ ;  /* 0x0000000b06077899 */ /* 0x000fe400080006ff */
[----:B------:R-:W-:Y:S01]  /*0cf0*/  USHF.L.U32 UR6, UR6, 0x1, URZ ;  /* 0x0000000106067899 */ /* 0x000fe200080006ff */
[----:B------:R-:W-:Y:S01]  /*0d00*/  ELECT P0, URZ, PT ;  /* 0x0000000000ff782f */ /* 0x000fe20003800000 */
[----:B------:R-:W1:Y:S10]  /*0d10*/  FENCE.VIEW.ASYNC.S ;  /* 0x00000000000073c6 */ /* 0x000e740000000000 */
[----:B-1----:R1:W2:Y:S01]  /*0d20*/  SYNCS.EXCH.64 URZ, [UR4+0xf0], UR6 ;  /* 0x0000f00604ff75b2 */ /* 0x0022a20008000100 */
[----:B------:R1:W1:Y:S01]  /*0d30*/  SYNCS.EXCH.64 URZ, [UR4+0x100], UR6 ;  /* 0x0001000604ff75b2 */ /* 0x0002620008000100 */
[----:B------:R1:W1:Y:S01]  /*0d40*/  SYNCS.EXCH.64 URZ, [UR4+0xf8], UR6 ;  /* 0x0000f80604ff75b2 */ /* 0x0002620008000100 */
[----:B------:R1:W1:Y:S01]  /*0d50*/  SYNCS.EXCH.64 URZ, [UR4+0x108], UR6 ;  /* 0x0001080604ff75b2 */ /* 0x0002620008000100 */
[----:B------:R-:W-:Y:S01]  /*0d60*/  NOP ;  /* 0x0000000000007918 */ /* 0x000fe20000000000 */
.L_x_14:
[----:B-1----:R-:W1:Y:S01]  /*0d70*/  LDCU UR4, c[0x0][0x36c] ;  /* 0x00006d80ff0477ac */ /* 0x002e620008000800 */
[----:B------:R-:W-:Y:S01]  /*0d80*/  ISETP.NE.OR P3, PT, R0, 0x2, !P3 ;  /* 0x000000020000780c */ /* 0x000fe20005f65670 */
[----:B------:R-:W-:Y:S01]  /*0d90*/  NOP ;  /* 0x0000000000007918 */ /* 0x000fe20000000000 */
[----:B------:R-:W-:Y:S01]  /*0da0*/  LOP3.LUT R0, R64, 0x1f, RZ, 0xc0, !PT ;  /* 0x0000001f40007812 */ /* 0x000fe200078ec0ff */
[----:B------:R-:W-:Y:S02]  /*0db0*/  UISETP.NE.AND UP4, UPT, UR17, URZ, UPT ;  /* 0x000000ff1100728c */ /* 0x000fe4000bf85270 */
[----:B-1----:R-:W-:-:S09]  /*0dc0*/  UISETP.EQ.U32.AND UP5, UPT, UR4, 0x1, UPT ;  /* 0x000000010400788c */ /* 0x002fd2000bfa2070 */
[----:B------:R-:W-:Y:S05]  /*0dd0*/  BRA.U !UP5, `(.L_x_15) ;  /* 0x000000010d087547 */ /* 0x000fea000b800000 */
[----:B--234-:R-:W-:Y:S01]  /*0de0*/  UCGABAR_ARV ;  /* 0x00000000000079c7 */ /* 0x01cfe20008000000 */
[----:B------:R-:W-:Y:S05]  /*0df0*/  BRA `(.L_x_16) ;  /* 0x0000000000047947 */ /* 0x000fea0003800000 */
.L_x_15:
[----:B--234-:R-:W-:Y:S01]  /*0e00*/  NOP ;  /* 0x0000000000007918 */ /* 0x01cfe20000000000 */
.L_x_16:
[----:B------:R-:W1:Y:S01]  /*0e10*/  S2UR UR7, SR_CTAID.X ;  /* 0x00000000000779c3 */ /* 0x000e620000002500 */
[----:B------:R-:W-:-:S05]  /*0e20*/  CS2R.32 R54, SR_CgaSize ;  /* 0x0000000000367805 */ /* 0x000fca0000008a00 */
[----:B------:R-:W-:-:S05]  /*0e30*/  IMAD R54, R54, -0xa0, RZ ;  /* 0xffffff6036367824 */ /* 0x000fca00078e02ff */
[----:B------:R-:W-:-:S14]  /*0e40*/  R2UR UR5, R54 ;  /* 0x00000000360572ca */ /* 0x000fdc00000e0000 */
[----:B------:R-:W2:Y:S01]  /*0e50*/  LDCU UR5, c[0x0][UR5+0x2b0] ;  /* 0x00005600050577ac */ /* 0x000ea20008000800 */
[----:B------:R-:W-:-:S05]  /*0e60*/  CS2R.32 R54, SR_CgaSize ;  /* 0x0000000000367805 */ /* 0x000fca0000008a00 */
[----:B------:R-:W-:-:S05]  /*0e70*/  IMAD R54, R54, -0xa0, RZ ;  /* 0xffffff6036367824 */ /* 0x000fca00078e02ff */
[----:B------:R-:W-:-:S14]  /*0e80*/  R2UR UR4, R54 ;  /* 0x00000000360472ca */ /* 0x000fdc00000e0000 */
[----:B------:R-:W3:Y:S01]  /*0e90*/  LDCU UR4, c[0x0][UR4+0x2b4] ;  /* 0x00005680040477ac */ /* 0x000ee20008000800 */
[----:B------:R-:W4:Y:S01]  /*0ea0*/  S2UR UR8, SR_CTAID.Y ;  /* 0x00000000000879c3 */ /* 0x000f220000002600 */
[----:B------:R-:W-:-:S05]  /*0eb0*/  CS2R.32 R54, SR_CgaSize ;  /* 0x0000000000367805 */ /* 0x000fca0000008a00 */
[----:B------:R-:W-:-:S05]  /*0ec0*/  IMAD R54, R54, -0xa0, RZ ;  /* 0xffffff6036367824 */ /* 0x000fca00078e02ff */
[----:B------:R-:W-:-:S14]  /*0ed0*/  R2UR UR9, R54 ;  /* 0x00000000360972ca */ /* 0x000fdc00000e0000 */
[----:B------:R-:W3:Y:S01]  /*0ee0*/  LDCU UR9, c[0x0][UR9+0x2a0] ;  /* 0x00005400090977ac */ /* 0x000ee20008000800 */
[----:B------:R-:W3:Y:S01]  /*0ef0*/  LDCU UR21, c[0x0][0xb24] ;  /* 0x00016480ff1577ac */ /* 0x000ee20008000800 */
[----:B------:R-:W1:Y:S01]  /*0f00*/  S2UR UR36, SR_CTAID.Z ;  /* 0x00000000002479c3 */ /* 0x000e620000002700 */
[----:B------:R-:W-:-:S05]  /*0f10*/  CS2R.32 R54, SR_CgaSize ;  /* 0x0000000000367805 */ /* 0x000fca0000008a00 */
[----:B------:R-:W-:-:S05]  /*0f20*/  IMAD R54, R54, -0xa0, RZ ;  /* 0xffffff6036367824 */ /* 0x000fca00078e02ff */
[----:B------:R-:W-:-:S14]  /*0f30*/  R2UR UR63, R54 ;  /* 0x00000000363f72ca */ /* 0x000fdc00000e0000 */
[----:B------:R-:W3:Y:S01]  /*0f40*/  LDCU UR63, c[0x0][UR63+0x2a4] ;  /* 0x000054803f3f77ac */ /* 0x000ee20008000800 */
[----:B------:R-:W3:Y:S01]  /*0f50*/  LDCU UR42, c[0x0][0xb24] ;  /* 0x00016480ff2a77ac */ /* 0x000ee20008000800 */
[----:B-1----:R-:W-:Y:S01]  /*0f60*/  I2FP.F32.U32 R3, UR7 ;  /* 0x0000000700037c45 */ /* 0x002fe20008201000 */
[----:B------:R-:W1:Y:S04]  /*0f70*/  LDCU UR28, c[0x0][0xb30] ;  /* 0x00016600ff1c77ac */ /* 0x000e680008000800 */
[----:B--2---:R-:W-:Y:S01]  /*0f80*/  FMUL R3, R3, UR5 ;  /* 0x0000000503037c20 */ /* 0x004fe20008400000 */
[----:B------:R-:W-:Y:S01]  /*0f90*/  USHF.L.U32 UR26, UR47, 0x9, URZ ;  /* 0x000000092f1a7899 */ /* 0x000fe200080006ff */
[----:B----4-:R-:W-:Y:S01]  /*0fa0*/  I2FP.F32.U32 R2, UR8 ;  /* 0x0000000800027c45 */ /* 0x010fe20008201000 */
[----:B---3--:R-:W-:-:S03]  /*0fb0*/  UISETP.GE.AND UP2, UPT, UR21, 0x1, UPT ;  /* 0x000000011500788c */ /* 0x008fc6000bf46270 */
[----:B------:R-:W2:Y:S01]  /*0fc0*/  F2I.U32.TRUNC.NTZ R3, R3 ;  /* 0x0000000300037305 */ /* 0x000ea2000020f000 */
[----:B------:R-:W-:Y:S01]  /*0fd0*/  UMOV UR16, UR7 ;  /* 0x0000000700107c82 */ /* 0x000fe20008000000 */
[----:B------:R-:W-:Y:S01]  /*0fe0*/  FMUL R2, R2, UR4 ;  /* 0x0000000402027c20 */ /* 0x000fe20008400000 */
[----:B------:R-:W-:-:S05]  /*0ff0*/  UMOV UR20, UR8 ;  /* 0x0000000800147c82 */ /* 0x000fca0008000000 */
[----:B------:R-:W3:Y:S01]  /*1000*/  F2I.U32.TRUNC.NTZ R2, R2 ;  /* 0x0000000200027305 */ /* 0x000ee2000020f000 */
[----:B--2---:R-:W-:Y:S02]  /*1010*/  R2UR UR4, R3 ;  /* 0x00000000030472ca */ /* 0x004fe400000e0000 */
[----:B---3--:R-:W-:Y:S02]  /*1020*/  R2UR UR6, R2 ;  /* 0x00000000020672ca */ /* 0x008fe400000e0000 */
[----:B------:R-:W-:-:S09]  /*1030*/  PRMT R2, RZ, 0x7610, R2 ;  /* 0x00007610ff027816 */ /* 0x000fd20000000002 */
[----:B------:R-:W-:-:S04]  /*1040*/  UIADD3 UR5, UPT, UPT, -UR4, URZ, URZ ;  /* 0x000000ff04057290 */ /* 0x000fc8000fffe1ff */
[----:B------:R-:W-:Y:S02]  /*1050*/  UIMAD UR5, UR9, UR5, UR7 ;  /* 0x00000005090572a4 */ /* 0x000fe4000f8e0207 */
[----:B------:R-:W-:-:S04]  /*1060*/  UIADD3 UR4, UPT, UPT, -UR6, URZ, URZ ;  /* 0x000000ff06047290 */ /* 0x000fc8000fffe1ff */
[----:B------:R-:W-:Y:S01]  /*1070*/  IMAD.U32 R54, RZ, RZ, UR5 ;  /* 0x00000005ff367e24 */ /* 0x000fe2000f8e00ff */
[----:B------:R-:W-:Y:S01]  /*1080*/  UIMAD UR63, UR63, UR4, UR8 ;  /* 0x000000043f3f72a4 */ /* 0x000fe2000f8e0208 */
[----:B-1----:R-:W-:Y:S11]  /*1090*/  BRA.U UP4, `(.L_x_17) ;  /* 0x0000000104447547 */ /* 0x002ff6000b800000 */
[----:B------:R-:W-:Y:S01]  /*10a0*/  R2UR UR6, R54 ;  /* 0x00000000360672ca */ /* 0x000fe200000e0000 */
[----:B------:R-:W-:Y:S02]  /*10b0*/  UISETP.NE.AND UP0, UPT, UR63, URZ, UPT ;  /* 0x000000ff3f00728c */ /* 0x000fe4000bf05270 */
[----:B------:R-:W-:-:S04]  /*10c0*/  UISETP.NE.AND UP1, UPT, UR63, 0x1, UPT ;  /* 0x000000013f00788c */ /* 0x000fc8000bf25270 */
[----:B------:R-:W-:Y:S02]  /*10d0*/  USEL UR5, URZ, 0x2, UP1 ;  /* 0x00000002ff057887 */ /* 0x000fe40008800000 */
[----:B------:R-:W-:-:S04]  /*10e0*/  UISETP.NE.AND UP1, UPT, UR63, 0x3, UPT ;  /* 0x000000033f00788c */ /* 0x000fc8000bf25270 */
[----:B------:R-:W-:-:S04]  /*10f0*/  UISETP.EQ.OR UP0, UPT, UR6, URZ, !UP0 ;  /* 0x000000ff0600728c */ /* 0x000fc8000c702670 */
[----:B------:R-:W-:Y:S02]  /*1100*/  USEL UR8, URZ, 0x1, !UP0 ;  /* 0x00000001ff087887 */ /* 0x000fe4000c000000 */
[----:B------:R-:W-:-:S04]  /*1110*/  UISETP.NE.AND UP0, UPT, UR63, 0x2, UPT ;  /* 0x000000023f00788c */ /* 0x000fc8000bf05270 */
[----:B------:R-:W-:Y:S02]  /*1120*/  USEL UR4, URZ, 0x4, UP0 ;  /* 0x00000004ff047887 */ /* 0x000fe40008000000 */
[----:B------:R-:W-:Y:S02]  /*1130*/  UISETP.NE.AND UP0, UPT, UR6, URZ, UPT ;  /* 0x000000ff0600728c */ /* 0x000fe4000bf05270 */
[----:B------:R-:W-:Y:S02]  /*1140*/  USEL UR6, URZ, 0x8, UP1 ;  /* 0x00000008ff067887 */ /* 0x000fe40008800000 */
[----:B------:R-:W-:Y:S02]  /*1150*/  USEL UR7, UR5, 0x2, UP0 ;  /* 0x0000000205077887 */ /* 0x000fe40008000000 */
[----:B------:R-:W-:Y:S02]  /*1160*/  USEL UR4, UR4, 0x4, UP0 ;  /* 0x0000000404047887 */ /* 0x000fe40008000000 */
[----:B------:R-:W-:-:S02]  /*1170*/  USEL UR5, UR6, 0x8, UP0 ;  /* 0x0000000806057887 */ /* 0x000fc40008000000 */
[----:B------:R-:W-:-:S04]  /*1180*/  UIADD3 UR4, UPT, UPT, UR4, UR7, UR8 ;  /* 0x0000000704047290 */ /* 0x000fc8000fffe008 */
[----:B------:R-:W-:-:S06]  /*1190*/  UIADD3 UR4, UPT, UPT, UR4, UR5, URZ ;  /* 0x0000000504047290 */ /* 0x000fcc000fffe0ff */
[----:B------:R-:W-:Y:S02]  /*11a0*/  MOV R2, UR4 ;  /* 0x0000000400027c02 */ /* 0x000fe40008000f00 */
.L_x_17:
[----:B------:R-:W-:Y:S05]  /*11b0*/  BRA.U !UP2, `(.L_x_18) ;  /* 0x000000010ad47547 */ /* 0x000fea000b800000 */
[----:B------:R-:W1:Y:S01]  /*11c0*/  LDCU.128 UR12, c[0x0][0xb10] ;  /* 0x00016200ff0c77ac */ /* 0x000e620008000c00 */
[----:B------:R-:W2:Y:S01]  /*11d0*/  LDCU UR6, c[0x0][0x370] ;  /* 0x00006e00ff0677ac */ /* 0x000ea20008000800 */
[----:B------:R-:W3:Y:S01]  /*11e0*/  LDCU UR5, c[0x0][0x374] ;  /* 0x00006e80ff0577ac */ /* 0x000ee20008000800 */
[----:B------:R-:W4:Y:S01]  /*11f0*/  LDCU UR27, c[0x0][0xb0c] ;  /* 0x00016180ff1b77ac */ /* 0x000f220008000800 */
[----:B------:R-:W4:Y:S01]  /*1200*/  LDCU UR4, c[0x0][0xb20] ;  /* 0x00016400ff0477ac */ /* 0x000f220008000800 */
[----:B------:R-:W4:Y:S01]  /*1210*/  LDCU.64 UR8, c[0x0][0xb28] ;  /* 0x00016500ff0877ac */ /* 0x000f220008000a00 */
[----:B-1----:R-:W-:Y:S02]  /*1220*/  UISETP.NE.AND UP0, UPT, UR14, 0x1, UPT ;  /* 0x000000010e00788c */ /* 0x002fe4000bf05270 */
[----:B---3--:R-:W-:Y:S02]  /*1230*/  UIMAD.WIDE.U32 UR10, UR5, UR15, URZ ;  /* 0x0000000f050a72a5 */ /* 0x008fe4000f8e00ff */
[----:B--2---:R-:W-:-:S02]  /*1240*/  UIMAD.WIDE.U32 UR22, UR6, UR12, URZ ;  /* 0x0000000c061672a5 */ /* 0x004fc4000f8e00ff */
[----:B----4-:R-:W-:Y:S02]  /*1250*/  UISETP.NE.AND UP1, UPT, UR27, 0x1, UPT ;  /* 0x000000011b00788c */ /* 0x010fe4000bf25270 */
[----:B------:R-:W-:Y:S01]  /*1260*/  UISETP.NE.AND UP2, UPT, UR21, 0x1, UPT ;  /* 0x000000011500788c */ /* 0x000fe2000bf45270 */
[----:B------:R-:W-:Y:S02]  /*1270*/  UMOV UR10, UR11 ;  /* 0x0000000b000a7c82 */ /* 0x000fe40008000000 */
[----:B------:R-:W-:Y:S01]  /*1280*/  UMOV UR22, UR23 ;  /* 0x0000001700167c82 */ /* 0x000fe20008000000 */
[----:B------:R-:W-:Y:S02]  /*1290*/  @UP0 USHF.R.U32.HI UR5, URZ, UR4, UR10 ;  /* 0x00000004ff050299 */ /* 0x000fe4000801160a */
[----:B------:R-:W-:Y:S02]  /*12a0*/  UIMAD.WIDE.U32 UR24, UR20, UR15, URZ ;  /* 0x0000000f141872a5 */ /* 0x000fe4000f8e00ff */
[----:B------:R-:W-:-:S02]  /*12b0*/  UIMAD.WIDE.U32 UR10, UR5, UR8, URZ ;  /* 0x00000008050a72a5 */ /* 0x000fc4000f8e00ff */
[----:B------:R-:W-:Y:S02]  /*12c0*/  @UP1 USHF.R.U32.HI UR6, URZ, UR13, UR22 ;  /* 0x0000000dff061299 */ /* 0x000fe40008011616 */
[----:B------:R-:W-:Y:S02]  /*12d0*/  UIMAD.WIDE.U32 UR18, UR16, UR12, URZ ;  /* 0x0000000c101272a5 */ /* 0x000fe4000f8e00ff */
[----:B------:R-:W-:Y:S01]  /*12e0*/  UIMAD.WIDE.U32 UR22, UR6, UR8, URZ ;  /* 0x00000008061672a5 */ /* 0x000fe2000f8e00ff */
[----:B------:R-:W-:Y:S01]  /*12f0*/  UMOV UR24, UR25 ;  /* 0x0000001900187c82 */ /* 0x000fe20008000000 */
[----:B------:R-:W-:Y:S01]  /*1300*/  UMOV UR10, UR11 ;  /* 0x0000000b000a7c82 */ /* 0x000fe20008000000 */
[----:B------:R-:W-:Y:S02]  /*1310*/  USHF.R.U32.HI UR24, URZ, UR4, UR24 ;  /* 0x00000004ff187299 */ /* 0x000fe40008011618 */
[----:B------:R-:W-:Y:S02]  /*1320*/  @UP2 USHF.R.U32.HI UR5, URZ, UR9, UR10 ;  /* 0x00000009ff052299 */ /* 0x000fe4000801160a */
[----:B------:R-:W-:Y:S01]  /*1330*/  UMOV UR7, UR23 ;  /* 0x0000001700077c82 */ /* 0x000fe20008000000 */
[----:B------:R-:W-:Y:S01]  /*1340*/  UMOV UR18, UR19 ;  /* 0x0000001300127c82 */ /* 0x000fe20008000000 */
[----:B------:R-:W-:-:S02]  /*1350*/  @UP2 USHF.R.U32.HI UR6, URZ, UR9, UR7 ;  /* 0x00000009ff062299 */ /* 0x000fc40008011607 */
[----:B------:R-:W-:Y:S02]  /*1360*/  USHF.R.U32.HI UR13, URZ, UR13, UR18 ;  /* 0x0000000dff0d7299 */ /* 0x000fe40008011612 */
[----:B------:R-:W-:Y:S02]  /*1370*/  USEL UR4, UR20, UR24, !UP0 ;  /* 0x0000001814047287 */ /* 0x000fe4000c000000 */
[----:B------:R-:W-:Y:S02]  /*1380*/  UIMAD UR7, UR5, UR21, URZ ;  /* 0x00000015050772a4 */ /* 0x000fe4000f8e02ff */
[----:B------:R-:W-:Y:S02]  /*1390*/  USEL UR5, UR16, UR13, !UP1 ;  /* 0x0000000d10057287 */ /* 0x000fe4000c800000 */
[----:B------:R-:W-:Y:S02]  /*13a0*/  UIMAD UR12, UR6, UR21, URZ ;  /* 0x00000015060c72a4 */ /* 0x000fe4000f8e02ff */
[----:B------:R-:W-:-:S02]  /*13b0*/  UISETP.GE.AND UP0, UPT, UR4, UR7, UPT ;  /* 0x000000070400728c */ /* 0x000fc4000bf06270 */
[----:B------:R-:W-:Y:S02]  /*13c0*/  UIMAD.WIDE.U32 UR10, UR4, UR8, URZ ;  /* 0x00000008040a72a5 */ /* 0x000fe4000f8e00ff */
[----:B------:R-:W-:Y:S02]  /*13d0*/  UISETP.GE.OR UP0, UPT, UR5, UR12, UP0 ;  /* 0x0000000c0500728c */ /* 0x000fe40008706670 */
[----:B------:R-:W-:Y:S02]  /*13e0*/  UIMAD.WIDE.U32 UR12, UR5, UR8, URZ ;  /* 0x00000008050c72a5 */ /* 0x000fe4000f8e00ff */
[----:B------:R-:W-:Y:S01]  /*13f0*/  UIADD3 UR10, UPT, UPT, -UR4, URZ, URZ ;  /* 0x000000ff040a7290 */ /* 0x000fe2000fffe1ff */
[----:B------:R-:W-:Y:S01]  /*1400*/  UMOV UR8, UR11 ;  /* 0x0000000b00087c82 */ /* 0x000fe20008000000 */
[----:B------:R-:W-:Y:S02]  /*1410*/  UIADD3 UR11, UPT, UPT, -UR5, URZ, URZ ;  /* 0x000000ff050b7290 */ /* 0x000fe4000fffe1ff */
[----:B------:R-:W-:-:S03]  /*1420*/  USHF.R.U32.HI UR8, URZ, UR9, UR8 ;  /* 0x00000009ff087299 */ /* 0x000fc60008011608 */
[----:B------:R-:W-:Y:S01]  /*1430*/  @!UP0 UMOV UR7, UR13 ;  /* 0x0000000d00078c82 */ /* 0x000fe20008000000 */
[----:B------:R-:W-:Y:S02]  /*1440*/  UIMAD UR20, UR14, UR10, UR20 ;  /* 0x0000000a0e1472a4 */ /* 0x000fe4000f8e0214 */
[----:B------:R-:W-:Y:S02]  /*1450*/  USEL UR8, UR4, UR8, !UP2 ;  /* 0x0000000804087287 */ /* 0x000fe4000d000000 */
[----:B------:R-:W-:Y:S02]  /*1460*/  @!UP0 USHF.R.U32.HI UR7, URZ, UR9, UR7 ;  /* 0x00000009ff078299 */ /* 0x000fe40008011607 */
[----:B------:R-:W-:Y:S02]  /*1470*/  UIADD3 UR9, UPT, UPT, -UR8, URZ, URZ ;  /* 0x000000ff08097290 */ /* 0x000fe4000fffe1ff */
[----:B------:R-:W-:Y:S02]  /*1480*/  @!UP0 USEL UR7, UR5, UR7, !UP2 ;  /* 0x0000000705078287 */ /* 0x000fe4000d000000 */
[----:B------:R-:W-:-:S02]  /*1490*/  UIMAD UR9, UR21, UR9, UR4 ;  /* 0x00000009150972a4 */ /* 0x000fc4000f8e0204 */
[----:B------:R-:W-:Y:S02]  /*14a0*/  @!UP0 UIADD3 UR8, UPT, UPT, UR8, -UR7, URZ ;  /* 0x8000000708088290 */ /* 0x000fe4000fffe0ff */
[----:B------:R-:W-:Y:S02]  /*14b0*/  @!UP0 UIMAD UR6, UR9, UR6, UR7 ;  /* 0x00000006090682a4 */ /* 0x000fe4000f8e0207 */
[----:B------:R-:W-:Y:S02]  /*14c0*/  @!UP0 UIMAD UR4, UR8, UR21, UR5 ;  /* 0x00000015080482a4 */ /* 0x000fe4000f8e0205 */
[----:B------:R-:W-:Y:S02]  /*14d0*/  UIMAD UR16, UR27, UR11, UR16 ;  /* 0x0000000b1b1072a4 */ /* 0x000fe4000f8e0210 */
[----:B------:R-:W-:Y:S01]  /*14e0*/  UIMAD UR20, UR4, UR14, UR20 ;  /* 0x0000000e041472a4 */ /* 0x000fe2000f8e0214 */
[----:B------:R-:W-:Y:S02]  /*14f0*/  @!UP0 UMOV UR5, UR6 ;  /* 0x0000000600058c82 */ /* 0x000fe40008000000 */
[----:B------:R-:W-:-:S12]  /*1500*/  UIMAD UR16, UR5, UR27, UR16 ;  /* 0x0000001b051072a4 */ /* 0x000fd8000f8e0210 */
.L_x_18:
[----:B------:R-:W-:Y:S02]  /*1510*/  UISETP.NE.AND UP1, UPT, UR28, 0x1, UPT ;  /* 0x000000011c00788c */ /* 0x000fe4000bf25270 */
[----:B------:R-:W-:Y:S02]  /*1520*/  UISETP.NE.AND UP0, UPT, UR17, 0x2, UPT ;  /* 0x000000021100788c */ /* 0x000fe4000bf05270 */
[----:B------:R-:W-:-:S05]  /*1530*/  ULOP3.LUT UR23, UR26, 0x600, URZ, 0xc0, !UPT ;  /* 0x000006001a177892 */ /* 0x000fca000f8ec0ff */
[----:B------:R-:W-:Y:S07]  /*1540*/  BRA.U UP1, `(.L_x_19) ;  /* 0x0000000101447547 */ /* 0x000fee000b800000 */
[----:B------:R-:W1:Y:S01]  /*1550*/  LDCU.128 UR8, c[0x0][0xb10] ;  /* 0x00016200ff0877ac */ /* 0x000e620008000c00 */
[----:B------:R-:W2:Y:S01]  /*1560*/  LDCU UR12, c[0x0][0xb0c] ;  /* 0x00016180ff0c77ac */ /* 0x000ea20008000800 */
[----:B------:R-:W3:Y:S01]  /*1570*/  LDCU UR13, c[0x0][0xb20] ;  /* 0x00016400ff0d77ac */ /* 0x000ee20008000800 */
[----:B-1----:R-:W-:Y:S02]  /*1580*/  UIMAD.WIDE.U32 UR6, UR16, UR8, URZ ;  /* 0x00000008100672a5 */ /* 0x002fe4000f8e00ff */
[----:B------:R-:W-:Y:S02]  /*1590*/  UIMAD.WIDE.U32 UR4, UR20, UR11, URZ ;  /* 0x0000000b140472a5 */ /* 0x000fe4000f8e00ff */
[----:B--2---:R-:W-:Y:S02]  /*15a0*/  UISETP.NE.AND UP2, UPT, UR12, 0x1, UPT ;  /* 0x000000010c00788c */ /* 0x004fe4000bf45270 */
[----:B------:R-:W-:Y:S01]  /*15b0*/  UISETP.NE.AND UP1, UPT, UR10, 0x1, UPT ;  /* 0x000000010a00788c */ /* 0x000fe2000bf25270 */
[----:B------:R-:W-:-:S02]  /*15c0*/  UMOV UR6, UR7 ;  /* 0x0000000700067c82 */ /* 0x000fc40008000000 */
[----:B------:R-:W-:Y:S01]  /*15d0*/  UMOV UR4, UR5 ;  /* 0x0000000500047c82 */ /* 0x000fe20008000000 */
[----:B------:R-:W-:Y:S02]  /*15e0*/  USHF.R.U32.HI UR6, URZ, UR9, UR6 ;  /* 0x00000009ff067299 */ /* 0x000fe40008011606 */
[----:B---3--:R-:W-:Y:S02]  /*15f0*/  USHF.R.U32.HI UR4, URZ, UR13, UR4 ;  /* 0x0000000dff047299 */ /* 0x008fe40008011604 */
[----:B------:R-:W-:Y:S02]  /*1600*/  USEL UR5, UR16, UR6, !UP2 ;  /* 0x0000000610057287 */ /* 0x000fe4000d000000 */
[----:B------:R-:W-:-:S04]  /*1610*/  USEL UR4, UR20, UR4, !UP1 ;  /* 0x0000000414047287 */ /* 0x000fc8000c800000 */
[----:B------:R-:W-:Y:S02]  /*1620*/  UIADD3 UR6, UPT, UPT, UR5, -UR4, URZ ;  /* 0x8000000405067290 */ /* 0x000fe4000fffe0ff */
[----:B------:R-:W-:Y:S02]  /*1630*/  UIADD3 UR4, UPT, UPT, -UR5, UR4, URZ ;  /* 0x0000000405047290 */ /* 0x000fe4000fffe1ff */
[----:B------:R-:W-:Y:S02]  /*1640*/  UIMAD UR20, UR6, UR10, UR20 ;  /* 0x0000000a061472a4 */ /* 0x000fe4000f8e0214 */
[----:B------:R-:W-:-:S12]  /*1650*/  UIMAD UR16, UR4, UR12, UR16 ;  /* 0x0000000c041072a4 */ /* 0x000fd8000f8e0210 */
.L_x_19:
[----:B------:R-:W-:Y:S05]  /*1660*/  BRA.U !UP5, `(.L_x_20) ;  /* 0x000000010d0c7547 */ /* 0x000fea000b800000 */
[----:B------:R-:W-:Y:S01]  /*1670*/  UCGABAR_WAIT ;  /* 0x0000000000007dc7 */ /* 0x000fe20008000000 */
[----:B------:R-:W-:Y:S01]  /*1680*/  CCTL.IVALL ;  /* 0x00000000ff00798f */ /* 0x000fe20002000000 */
[----:B------:R-:W-:Y:S05]  /*1690*/  BRA `(.L_x_21) ;  /* 0x0000000000047947 */ /* 0x000fea0003800000 */
.L_x_20:
[----:B------:R-:W-:Y:S06]  /*16a0*/  BAR.SYNC.DEFER_BLOCKING 0x0 ;  /* 0x0000000000007b1d */ /* 0x000fec0000010000 */
.L_x_21:
[----:B------:R-:W-:Y:S05]  /*16b0*/  BRA.U UP0, `(.L_x_22) ;  /* 0x0000001500207547 */ /* 0x000fea000b800000 */
[----:B------:R-:W1:Y:S01]  /*16c0*/  LDCU UR6, c[0x0][0x38c] ;  /* 0x00007180ff0677ac */ /* 0x000e620008000800 */
[----:B------:R-:W-:Y:S01]  /*16d0*/  PLOP3.LUT P1, PT, PT, PT, UP3, 0x80, 0x8 ;  /* 0x000000000008781c */ /* 0x000fe20003f2f038 */
[----:B------:R-:W-:Y:S01]  /*16e0*/  IMAD.MOV.U32 R12, RZ, RZ, 0x1 ;  /* 0x00000001ff0c7424 */ /* 0x000fe200078e00ff */
[----:B------:R-:W-:Y:S01]  /*16f0*/  ISETP.EQ.OR P2, PT, R0, RZ, P3 ;  /* 0x000000ff0000720c */ /* 0x000fe20001f42670 */
[----:B------:R-:W-:Y:S01]  /*1700*/  UISETP.NE.AND UP1, UPT, UR17, URZ, UPT ;  /* 0x000000ff1100728c */ /* 0x000fe2000bf25270 */
[----:B------:R-:W-:Y:S02]  /*1710*/  PLOP3.LUT P1, PT, P1, PT, PT, 0x8, 0x80 ;  /* 0x000000000080781c */ /* 0x000fe40000f2e170 */
[----:B------:R-:W-:Y:S01]  /*1720*/  CS2R R10, SRZ ;  /* 0x00000000000a7805 */ /* 0x000fe2000001ff00 */
[----:B------:R-:W-:Y:S01]  /*1730*/  IMAD.MOV.U32 R9, RZ, RZ, RZ ;  /* 0x000000ffff097224 */ /* 0x000fe200078e00ff */
[----:B------:R-:W2:Y:S01]  /*1740*/  LDCU UR43, c[0x0][0x370] ;  /* 0x00006e00ff2b77ac */ /* 0x000ea20008000800 */
[----:B------:R-:W-:Y:S01]  /*1750*/  IMAD.MOV.U32 R8, RZ, RZ, 0x1 ;  /* 0x00000001ff087424 */ /* 0x000fe200078e00ff */
[----:B------:R-:W3:Y:S01]  /*1760*/  LDCU.64 UR38, c[0x0][0x348] ;  /* 0x00006900ff2677ac */ /* 0x000ee20008000a00 */
[----:B------:R-:W-:-:S02]  /*1770*/  USHF.R.U32.HI UR48, URZ, 0x5, UR23 ;  /* 0x00000005ff307899 */ /* 0x000fc40008011617 */
[----:B-1----:R-:W-:Y:S02]  /*1780*/  UIADD3 UR5, UPT, UPT, UR6, 0x3f, URZ ;  /* 0x0000003f06057890 */ /* 0x002fe4000fffe0ff */
[----:B------:R-:W-:Y:S02]  /*1790*/  UIADD3 UR49, UPT, UPT, UR6, 0x7e, URZ ;  /* 0x0000007e06317890 */ /* 0x000fe4000fffe0ff */
[----:B------:R-:W-:Y:S01]  /*17a0*/  USHF.R.S32.HI UR4, URZ, 0x1f, UR5 ;  /* 0x0000001fff047899 */ /* 0x000fe20008011405 */
[----:B------:R-:W1:Y:S03]  /*17b0*/  LDCU UR41, c[0x0][0x374] ;  /* 0x00006e80ff2977ac */ /* 0x000e660008000800 */
[----:B------:R-:W-:Y:S02]  /*17c0*/  ULEA.HI UR4, UR4, UR5, URZ, 0x6 ;  /* 0x0000000504047291 */ /* 0x000fe4000f8f30ff */
[----:B------:R-:W-:-:S02]  /*17d0*/  USEL UR29, UR40, 0x2, UP1 ;  /* 0x00000002281d7887 */ /* 0x000fc40008800000 */
[----:B------:R-:W-:Y:S02]  /*17e0*/  USHF.R.S32.HI UR45, URZ, 0x6, UR4 ;  /* 0x00000006ff2d7899 */ /* 0x000fe40008011404 */
[----:B------:R-:W-:Y:S02]  /*17f0*/  UIADD3 UR4, UPT, UPT, UR6, -0x1, URZ ;  /* 0xffffffff06047890 */ /* 0x000fe4000fffe0ff */
[----:B------:R-:W-:Y:S02]  /*1800*/  UISETP.LT.U32.AND UP0, UPT, UR45, 0x4, UPT ;  /* 0x000000042d00788c */ /* 0x000fe4000bf01070 */
[----:B------:R-:W-:Y:S02]  /*1810*/  UISETP.GE.U32.AND UP2, UPT, UR4, -0x7f, UPT ;  /* 0xffffff810400788c */ /* 0x000fe4000bf46070 */
[----:B------:R-:W-:Y:S01]  /*1820*/  USEL UR44, UR45, 0x4, UP0 ;  /* 0x000000042d2c7887 */ /* 0x000fe20008000000 */
[----:B------:R-:W-:-:S03]  /*1830*/  UMOV UR21, URZ ;  /* 0x000000ff00157c82 */ /* 0x000fc60008000000 */
[----:B------:R-:W-:Y:S02]  /*1840*/  UIADD3 UR22, UPT, UPT, UR44, -0x1, URZ ;  /* 0xffffffff2c167890 */ /* 0x000fe4000fffe0ff */
[----:B------:R-:W-:-:S03]  /*1850*/  UIADD3 UR46, UPT, UPT, UR45, -UR44, URZ ;  /* 0x8000002c2d2e7290 */ /* 0x000fc6000fffe0ff */
[----:B------:R-:W-:-:S04]  /*1860*/  @UP2 UIADD3 UR22, UPT, UPT, UR44, URZ, URZ ;  /* 0x000000ff2c162290 */ /* 0x000fc8000fffe0ff */
[----:B-123--:R-:W-:-:S12]  /*1870*/  UIADD3 UR22, UPT, UPT, UR22, 0x1, URZ ;  /* 0x0000000116167890 */ /* 0x00efd8000fffe0ff */
.L_x_42:
[----:B------:R-:W-:Y:S01]  /*1880*/  UISETP.NE.AND UP0, UPT, UR47, URZ, UPT ;  /* 0x000000ff2f00728c */ /* 0x000fe2000bf05270 */
[----:B------:R-:W1:Y:S08]  /*1890*/  S2UR UR47, SR_CgaCtaId ;  /* 0x00000000002f79c3 */ /* 0x000e700000008800 */
[----:B------:R-:W-:Y:S05]  /*18a0*/  BRA.U UP0, `(.L_x_23) ;  /* 0x0000000100347547 */ /* 0x000fea000b800000 */
[----:B------:R-:W2:Y:S01]  /*18b0*/  S2R R0, SR_CgaCtaId ;  /* 0x0000000000007919 */ /* 0x000ea20000008800 */
[----:B------:R-:W-:-:S04]  /*18c0*/  MOV R2, 0x400 ;  /* 0x0000040000027802 */ /* 0x000fc80000000f00 */
[----:B--2---:R-:W-:Y:S02]  /*18d0*/  LEA R0, R0, R2, 0x18 ;  /* 0x0000000200007211 */ /* 0x004fe400078ec0ff */
[----:B------:R-:W-:-:S03]  /*18e0*/  SHF.L.U32 R2, R8, 0x1f, RZ ;  /* 0x0000001f08027819 */ /* 0x000fc600000006ff */
[----:B------:R-:W-:-:S04]  /*18f0*/  IMAD R0, R9, 0x8, R0 ;  /* 0x0000000809007824 */ /* 0x000fc800078e0200 */
[----:B------:R-:W2:Y:S02]  /*1900*/  SYNCS.PHASECHK.TRANS64.TRYWAIT P0, [R0+URZ+0x100], R2 ;  /* 0x00010002000075a7 */ /* 0x000ea400080011ff */
[----:B--2---:R-:W-:Y:S05]  /*1910*/  @!P0 BRA `(.L_x_24) ;  /* 0x0000006c001c8947 */ /* 0x004fea0003800000 */
.L_x_138:
[----:B------:R-:W-:Y:S01]  /*1920*/  VIADD R9, R9, 0x1 ;  /* 0x0000000109097836 */ /* 0x000fe20000000000 */
[----:B------:R2:W-:Y:S04]  /*1930*/  SYNCS.ARRIVE.TRANS64.A1T0 RZ, [R0+URZ+0xf0], RZ ;  /* 0x0000f0ff00ff79a7 */ /* 0x0005e800081000ff */
[----:B------:R-:W-:-:S04]  /*1940*/  ISETP.NE.AND P0, PT, R9, 0x2, PT ;  /* 0x000000020900780c */ /* 0x000fc80003f05270 */
[----:B------:R-:W-:Y:S02]  /*1950*/  SEL R9, R9, RZ, P0 ;  /* 0x000000ff09097207 */ /* 0x000fe40000000000 */
[----:B--2---:R-:W-:-:S04]  /*1960*/  SEL R0, RZ, 0x1, P0 ;  /* 0x00000001ff007807 */ /* 0x004fc80000000000 */
[----:B------:R-:W-:-:S07]  /*1970*/  LOP3.LUT R8, R8, R0, RZ, 0x3c, !PT ;  /* 0x0000000008087212 */ /* 0x000fce00078e3cff */
.L_x_23:
[----:B------:R-:W-:Y:S01]  /*1980*/  UMOV UR13, 0x400 ;  /* 0x00000400000d7882 */ /* 0x000fe20000000000 */
[----:B------:R-:W-:Y:S01]  /*1990*/  SHF.L.U32 R0, R12, 0x1f, RZ ;  /* 0x0000001f0c007819 */ /* 0x000fe200000006ff */
[----:B-1----:R-:W-:Y:S02]  /*19a0*/  ULEA UR13, UR47, UR13, 0x18 ;  /* 0x0000000d2f0d7291 */ /* 0x002fe4000f8ec0ff */
[----:B------:R-:W-:Y:S02]  /*19b0*/  UISETP.GE.U32.AND UP0, UPT, UR49, 0x7f, UPT ;  /* 0x0000007f3100788c */ /* 0x000fe4000bf06070 */
[----:B------:R-:W-:Y:S02]  /*19c0*/  ULEA UR4, UR21, UR13, 0x3 ;  /* 0x0000000d15047291 */ /* 0x000fe4000f8e18ff */
[----:B------:R-:W-:Y:S02]  /*19d0*/  USHF.L.U32 UR19, UR20, 0x7, URZ ;  /* 0x0000000714137899 */ /* 0x000fe400080006ff */
[----:B------:R-:W-:Y:S01]  /*19e0*/  ULEA UR35, UR16, UR48, 0x6 ;  /* 0x0000003010237291 */ /* 0x000fe2000f8e30ff */
[----:B------:R-:W-:-:S04]  /*19f0*/  UMOV UR14, URZ ;  /* 0x000000ff000e7c82 */ /* 0x000fc80008000000 */
[----:B------:R1:W2:Y:S01]  /*1a00*/  SYNCS.PHASECHK.TRANS64.TRYWAIT P0, [UR4+0x20], R0 ;  /* 0x00002000ff0075a7 */ /* 0x0002a20008001104 */
[----:B------:R-:W-:Y:S06]  /*1a10*/  BRA.U !UP0, `(.L_x_25) ;  /* 0x0000000108f07547 */ /* 0x000fec000b800000 */
[----:B------:R-:W-:Y:S01]  /*1a20*/  UMOV UR15, URZ ;  /* 0x000000ff000f7c82 */ /* 0x000fe20008000000 */
[----:B------:R-:W-:-:S05]  /*1a30*/  UMOV UR4, UR21 ;  /* 0x0000001500047c82 */ /* 0x000fca0008000000 */
.L_x_31:
[----:B------:R-:W-:Y:S01]  /*1a40*/  ULEA UR33, UR4, UR13, 0x3 ;  /* 0x0000000d04217291 */ /* 0x000fe2000f8e18ff */
[----:B--2---:R-:W-:Y:S01]  /*1a50*/  @!P3 MOV R2, 0xc000 ;  /* 0x0000c0000002b802 */ /* 0x004fe20000000f00 */
[----:B--2-4-:R-:W-:Y:S10]  /*1a60*/  @P0 BRA `(.L_x_26) ;  /* 0x00000000000c0947 */ /* 0x014ff40003800000 */
[----:B------:R-:W-:-:S04]  /*1a70*/  SHF.L.U32 R3, R12, 0x1f, RZ ;  /* 0x0000001f0c037819 */ /* 0x000fc800000006ff */
[----:B------:R-:W2:Y:S02]  /*1a80*/  SYNCS.PHASECHK.TRANS64.TRYWAIT P0, [UR33+0x20], R3 ;  /* 0x00002003ff0075a7 */ /* 0x000ea40008001121 */
[----:B--2---:R-:W-:Y:S05]  /*1a90*/  @!P0 BRA `(.L_x_27) ;  /* 0x0000006800d08947 */ /* 0x004fea0003800000 */
.L_x_26:
[----:B------:R2:W-:Y:S01]  /*1aa0*/  @!P3 SYNCS.ARRIVE.TRANS64 RZ, [UR33], R2 ;  /* 0x00000002ffffb9a7 */ /* 0x0005e20008000021 */
[----:B------:R-:W-:-:S04]  /*1ab0*/  ULOP3.LUT UR5, UR29, 0x2, URZ, 0xfc, !UPT ;  /* 0x000000021d057892 */ /* 0x000fc8000f8efcff */
[----:B------:R-:W-:-:S09]  /*1ac0*/  UISETP.NE.AND UP0, UPT, UR5, 0x2, UPT ;  /* 0x000000020500788c */ /* 0x000fd2000bf05270 */
[----:B------:R-:W-:Y:S05]  /*1ad0*/  BRA.U UP0, `(.L_x_28) ;  /* 0x0000000100047547 */ /* 0x000fea000b800000 */
[----:B------:R-:W-:Y:S05]  /*1ae0*/  BPT.TRAP 0x1 ;  /* 0x000000040000795c */ /* 0x000fea0000300000 */
.L_x_28:
[----:B------:R-:W-:Y:S04]  /*1af0*/  BSSY.RECONVERGENT B0, `(.L_x_29) ;  /* 0x0000003000007945 */ /* 0x000fe80003800200 */
[----:B------:R-:W-:Y:S05]  /*1b00*/  @P2 BRA `(.L_x_30) ;  /* 0x0000000000042947 */ /* 0x000fea0003800000 */
[----:B------:R-:W-:Y:S05]  /*1b10*/  BPT.TRAP 0x1 ;  /* 0x000000040000795c */ /* 0x000fea0000300000 */
.L_x_30:
[----:B------:R-:W-:Y:S05]  /*1b20*/  BSYNC.RECONVERGENT B0 ;  /* 0x0000000000007941 */ /* 0x000fea0003800200 */
.L_x_29:
[----:B------:R-:W-:Y:S02]  /*1b30*/  UIADD3 UR5, UPT, UPT, UR4, 0x1, URZ ;  /* 0x0000000104057890 */ /* 0x000fe4000fffe0ff */
[----:B------:R-:W-:Y:S02]  /*1b40*/  ULEA UR24, UR4, UR23, 0xc ;  /* 0x0000001704187291 */ /* 0x000fe4000f8e60ff */
[----:B------:R-:W-:Y:S02]  /*1b50*/  UISETP.NE.AND UP0, UPT, UR5, 0x4, UPT ;  /* 0x000000040500788c */ /* 0x000fe4000bf05270 */
[----:B------:R-:W-:Y:S02]  /*1b60*/  ULEA UR8, UR4, UR13, 0xf ;  /* 0x0000000d04087291 */ /* 0x000fe4000f8e78ff */
[----:B------:R-:W-:Y:S02]  /*1b70*/  USEL UR6, URZ, 0x1, UP0 ;  /* 0x00000001ff067887 */ /* 0x000fe40008000000 */
[----:B------:R-:W-:-:S02]  /*1b80*/  USEL UR21, UR5, URZ, UP0 ;  /* 0x000000ff05157287 */ /* 0x000fc40008000000 */
[----:B------:R-:W-:Y:S02]  /*1b90*/  UIADD3 UR4, UP0, UPT, UR38, 0x180, URZ ;  /* 0x0000018026047890 */ /* 0x000fe4000ff1e0ff */
[----:B------:R-:W-:Y:S01]  /*1ba0*/  ULEA UR5, UR21, UR13, 0x3 ;  /* 0x0000000d15057291 */ /* 0x000fe2000f8e18ff */
[----:B------:R-:W-:Y:S01]  /*1bb0*/  LOP3.LUT R12, R12, UR6, RZ, 0x3c, !PT ;  /* 0x000000060c0c7c12 */ /* 0x000fe2000f8e3cff */
[----:B------:R-:W-:Y:S02]  /*1bc0*/  USHF.L.U32 UR34, UR15, 0x6, URZ ;  /* 0x000000060f227899 */ /* 0x000fe400080006ff */
[----:B------:R-:W-:Y:S01]  /*1bd0*/  UIADD3 UR6, UP1, UPT, UR38, 0x80, URZ ;  /* 0x0000008026067890 */ /* 0x000fe2000ff3e0ff */
[----:B-1----:R-:W-:Y:S01]  /*1be0*/  SHF.L.U32 R0, R12, 0x1f, RZ ;  /* 0x0000001f0c007819 */ /* 0x002fe200000006ff */
[----:B------:R-:W-:Y:S02]  /*1bf0*/  ULEA UR24, UR24, UR13, 0x2 ;  /* 0x0000000d18187291 */ /* 0x000fe4000f8e10ff */
[----:B------:R-:W-:Y:S01]  /*1c00*/  UIADD3 UR15, UPT, UPT, UR15, 0x1, URZ ;  /* 0x000000010f0f7890 */ /* 0x000fe2000fffe0ff */
[----:B------:R3:W4:Y:S01]  /*1c10*/  SYNCS.PHASECHK.TRANS64.TRYWAIT P0, [UR5+0x20], R0 ;  /* 0x00002000ff0075a7 */ /* 0x0007220008001105 */
[----:B------:R-:W-:-:S02]  /*1c20*/  UIADD3.X UR5, UPT, UPT, URZ, UR39, URZ, UP0, !UPT ;  /* 0x00000027ff057290 */ /* 0x000fc400087fe4ff */
[----:B------:R-:W-:Y:S02]  /*1c30*/  UIADD3.X UR7, UPT, UPT, URZ, UR39, URZ, UP1, !UPT ;  /* 0x00000027ff077290 */ /* 0x000fe40008ffe4ff */
[----:B------:R-:W-:Y:S02]  /*1c40*/  UIADD3 UR32, UPT, UPT, UR24, 0x8800, URZ ;  /* 0x0000880018207890 */ /* 0x000fe4000fffe0ff */
[----:B------:R-:W-:Y:S02]  /*1c50*/  UISETP.NE.AND UP0, UPT, UR15, UR22, UPT ;  /* 0x000000160f00728c */ /* 0x000fe4000bf05270 */
[----:B------:R-:W-:Y:S02]  /*1c60*/  UIADD3 UR26, UPT, UPT, UR34, 0x20, URZ ;  /* 0x00000020221a7890 */ /* 0x000fe4000fffe0ff */
[----:B------:R-:W-:Y:S02]  /*1c70*/  UIADD3 UR24, UPT, UPT, UR24, 0xa800, URZ ;  /* 0x0000a80018187890 */ /* 0x000fe4000fffe0ff */
[----:B------:R-:W-:-:S02]  /*1c80*/  UIADD3 UR16, UPT, UPT, UR8, 0x18800, URZ ;  /* 0x0001880008107890 */ /* 0x000fc4000fffe0ff */
[----:B------:R-:W-:Y:S01]  /*1c90*/  UIADD3 UR8, UPT, UPT, UR8, 0x1c800, URZ ;  /* 0x0001c80008087890 */ /* 0x000fe2000fffe0ff */
[----:B------:R-:W-:Y:S01]  /*1ca0*/  UMOV UR10, 0xf0000 ;  /* 0x000f0000000a7882 */ /* 0x000fe20000000000 */
[----:B------:R-:W-:Y:S01]  /*1cb0*/  UMOV UR30, 0x0 ;  /* 0x00000000001e7882 */ /* 0x000fe20000000000 */
[----:B------:R-:W-:Y:S01]  /*1cc0*/  UMOV UR31, 0x10000000 ;  /* 0x10000000001f7882 */ /* 0x000fe20000000000 */
[----:B------:R-:W-:Y:S01]  /*1cd0*/  UMOV UR25, UR33 ;  /* 0x0000002100197c82 */ /* 0x000fe20008000000 */
[----:B------:R-:W-:Y:S01]  /*1ce0*/  UMOV UR27, UR35 ;  /* 0x00000023001b7c82 */ /* 0x000fe20008000000 */
[----:B------:R-:W-:Y:S01]  /*1cf0*/  UMOV UR28, UR36 ;  /* 0x00000024001c7c82 */ /* 0x000fe20008000000 */
[----:B------:R-:W-:Y:S01]  /*1d00*/  UTMALDG.3D.MULTICAST [UR32], [UR6], UR10, desc[UR30] ;  /* 0x00001e20060073b4 */ /* 0x000fe2000801180a */
[----:B------:R-:W-:Y:S01]  /*1d10*/  UMOV UR17, UR33 ;  /* 0x0000002100117c82 */ /* 0x000fe20008000000 */
[----:B------:R-:W-:Y:S01]  /*1d20*/  UMOV UR20, UR36 ;  /* 0x0000002400147c82 */ /* 0x000fe20008000000 */
[----:B------:R-:W-:Y:S01]  /*1d30*/  UMOV UR18, UR34 ;  /* 0x0000002200127c82 */ /* 0x000fe20008000000 */
[----:B------:R-:W-:Y:S01]  /*1d40*/  UMOV UR11, UR19 ;  /* 0x00000013000b7c82 */ /* 0x000fe20008000000 */
[----:B------:R-:W-:Y:S01]  /*1d50*/  UMOV UR12, UR36 ;  /* 0x00000024000c7c82 */ /* 0x000fe20008000000 */
[----:B------:R-:W-:Y:S01]  /*1d60*/  UMOV UR9, UR33 ;  /* 0x0000002100097c82 */ /* 0x000fe20008000000 */
[----:B------:R-:W-:Y:S01]  /*1d70*/  UMOV UR14, UR22 ;  /* 0x00000016000e7c82 */ /* 0x000fe20008000000 */
[----:B------:R1:W-:Y:S01]  /*1d80*/  UTMALDG.3D.MULTICAST [UR24], [UR6], UR10, desc[UR30] ;  /* 0x00001e18060073b4 */ /* 0x0003e2000801180a */
[----:B------:R-:W-:Y:S01]  /*1d90*/  UTMALDG.3D [UR16], [UR4], desc[UR30] ;  /* 0x00001e10040075b4 */ /* 0x000fe20008011000 */
[----:B-1----:R-:W-:-:S02]  /*1da0*/  UMOV UR10, UR26 ;  /* 0x0000001a000a7c82 */ /* 0x002fc40008000000 */
[----:B------:R1:W-:Y:S02]  /*1db0*/  UTMALDG.3D [UR8], [UR4], desc[UR30] ;  /* 0x00001e08040075b4 */ /* 0x0003e40008011000 */
[----:B-1----:R-:W-:Y:S01]  /*1dc0*/  UMOV UR4, UR21 ;  /* 0x0000001500047c82 */ /* 0x002fe20008000000 */
[----:B---3--:R-:W-:Y:S05]  /*1dd0*/  BRA.U UP0, `(.L_x_31) ;  /* 0xfffffffd00187547 */ /* 0x008fea000b83ffff */
.L_x_25:
[----:B------:R-:W-:Y:S01]  /*1de0*/  ULEA UR4, UR21, UR13, 0x3 ;  /* 0x0000000d15047291 */ /* 0x000fe2000f8e18ff */
[----:B-1----:R-:W-:Y:S01]  /*1df0*/  SHF.L.U32 R0, R12, 0x1f, RZ ;  /* 0x0000001f0c007819 */ /* 0x002fe200000006ff */
[----:B------:R-:W-:Y:S01]  /*1e00*/  @!P1 SYNCS.ARRIVE.TRANS64.A1T0 RZ, [UR13+0x88], RZ ;  /* 0x000088ffffff99a7 */ /* 0x000fe2000810000d */
[----:B------:R-:W-:-:S06]  /*1e10*/  UISETP.GT.AND UP0, UPT, UR45, UR44, UPT ;  /* 0x0000002c2d00728c */ /* 0x000fcc000bf04270 */
[----:B--2-4-:R1:W2:Y:S03]  /*1e20*/  SYNCS.PHASECHK.TRANS64.TRYWAIT P0, [UR4+0x20], R0 ;  /* 0x00002000ff0075a7 */ /* 0x0142a60008001104 */
[----:B------:R-:W-:Y:S05]  /*1e30*/  BRA.U !UP0, `(.L_x_32) ;  /* 0x0000000108ec7547 */ /* 0x000fea000b800000 */
[----:B------:R-:W-:Y:S01]  /*1e40*/  UIADD3 UR15, UPT, UPT, UR46, UR14, URZ ;  /* 0x0000000e2e0f7290 */ /* 0x000fe2000fffe0ff */
[----:B------:R-:W-:-:S11]  /*1e50*/  UMOV UR4, UR21 ;  /* 0x0000001500047c82 */ /* 0x000fd60008000000 */
.L_x_38:
[----:B------:R-:W-:Y:S01]  /*1e60*/  ULEA UR33, UR4, UR13, 0x3 ;  /* 0x0000000d04217291 */ /* 0x000fe2000f8e18ff */
[----:B--2---:R-:W-:Y:S01]  /*1e70*/  @!P3 MOV R2, 0xc000 ;  /* 0x0000c0000002b802 */ /* 0x004fe20000000f00 */
[----:B--2-4-:R-:W-:Y:S10]  /*1e80*/  @P0 BRA `(.L_x_33) ;  /* 0x00000000000c0947 */ /* 0x014ff40003800000 */
[----:B------:R-:W-:-:S04]  /*1e90*/  SHF.L.U32 R3, R12, 0x1f, RZ ;  /* 0x0000001f0c037819 */ /* 0x000fc800000006ff */
[----:B------:R-:W2:Y:S02]  /*1ea0*/  SYNCS.PHASECHK.TRANS64.TRYWAIT P0, [UR33+0x20], R3 ;  /* 0x00002003ff0075a7 */ /* 0x000ea40008001121 */
[----:B--2---:R-:W-:Y:S05]  /*1eb0*/  @!P0 BRA `(.L_x_34) ;  /* 0x0000006400e08947 */ /* 0x004fea0003800000 */
.L_x_33:
[----:B------:R2:W-:Y:S01]  /*1ec0*/  @!P3 SYNCS.ARRIVE.TRANS64 RZ, [UR33], R2 ;  /* 0x00000002ffffb9a7 */ /* 0x0005e20008000021 */
[----:B------:R-:W-:-:S04]  /*1ed0*/  ULOP3.LUT UR5, UR29, 0x2, URZ, 0xfc, !UPT ;  /* 0x000000021d057892 */ /* 0x000fc8000f8efcff */
[----:B------:R-:W-:-:S09]  /*1ee0*/  UISETP.NE.AND UP0, UPT, UR5, 0x2, UPT ;  /* 0x000000020500788c */ /* 0x000fd2000bf05270 */
[----:B------:R-:W-:Y:S05]  /*1ef0*/  BRA.U UP0, `(.L_x_35) ;  /* 0x0000000100047547 */ /* 0x000fea000b800000 */
[----:B------:R-:W-:Y:S05]  /*1f00*/  BPT.TRAP 0x1 ;  /* 0x000000040000795c */ /* 0x000fea0000300000 */
.L_x_35:
[----:B------:R-:W-:Y:S04]  /*1f10*/  BSSY.RECONVERGENT B0, `(.L_x_36) ;  /* 0x0000003000007945 */ /* 0x000fe80003800200 */
[----:B------:R-:W-:Y:S05]  /*1f20*/  @P2 BRA `(.L_x_37) ;  /* 0x0000000000042947 */ /* 0x000fea0003800000 */
[----:B------:R-:W-:Y:S05]  /*1f30*/  BPT.TRAP 0x1 ;  /* 0x000000040000795c */ /* 0x000fea0000300000 */
.L_x_37:
[----:B------:R-:W-:Y:S05]  /*1f40*/  BSYNC.RECONVERGENT B0 ;  /* 0x0000000000007941 */ /* 0x000fea0003800200 */
.L_x_36:
        /* <DEDUP_REMOVED lines=42> */
.L_x_32:
[C---:B------:R-:W-:Y:S01]  /*21f0*/  LEA R3, R11.reuse, UR13, 0x3 ;  /* 0x0000000d0b037c11 */ /* 0x040fe2000f8e18ff */
[----:B------:R-:W-:Y:S01]  /*2200*/  NOP ;  /* 0x0000000000007918 */ /* 0x000fe20000000000 */
[----:B-1----:R-:W-:Y:S02]  /*2210*/  SHF.L.U32 R0, R10, 0x1f, RZ ;  /* 0x0000001f0a007819 */ /* 0x002fe400000006ff */
[----:B------:R-:W-:Y:S02]  /*2220*/  LEA R4, R11, UR13, 0x4 ;  /* 0x0000000d0b047c11 */ /* 0x000fe4000f8e20ff */
[----:B--2-4-:R-:W1:Y:S02]  /*2230*/  SYNCS.PHASECHK.TRANS64.TRYWAIT P0, [R3+URZ+0x90], R0 ;  /* 0x00009000030075a7 */ /* 0x014e6400080011ff */
[----:B-1----:R-:W-:Y:S05]  /*2240*/  @!P0 BRA `(.L_x_39) ;  /* 0x0000006400148947 */ /* 0x002fea0003800000 */
.L_x_141:
[----:B------:R-:W2:Y:S01]  /*2250*/  LDS.128 R4, [R4+0x120] ;  /* 0x0001200004047984 */ /* 0x000ea20000000c00 */
[----:B------:R-:W-:Y:S01]  /*2260*/  UISETP.GE.AND UP0, UPT, UR42, 0x1, UPT ;  /* 0x000000012a00788c */ /* 0x000fe2000bf06270 */
[----:B------:R-:W-:Y:S01]  /*2270*/  @!PT LDS RZ, [RZ] ;  /* 0x00000000fffff984 */ /* 0x000fe20000000800 */
[----:B------:R-:W-:Y:S01]  /*2280*/  @!PT LDS RZ, [RZ] ;  /* 0x00000000fffff984 */ /* 0x000fe20000000800 */
[----:B------:R-:W-:Y:S01]  /*2290*/  @!PT LDS RZ, [RZ] ;  /* 0x00000000fffff984 */ /* 0x000fe20000000800 */
[----:B------:R-:W-:Y:S01]  /*22a0*/  @!PT LDS RZ, [RZ] ;  /* 0x00000000fffff984 */ /* 0x000fe20000000800 */
[----:B------:R3:W-:Y:S06]  /*22b0*/  MEMBAR.ALL.CTA ;  /* 0x0000000000007992 */ /* 0x0007ec0000008000 */
[----:B---3--:R-:W3:Y:S01]  /*22c0*/  FENCE.VIEW.ASYNC.S ;  /* 0x00000000000073c6 */ /* 0x008ee20000000000 */
[----:B--2---:R-:W-:-:S13]  /*22d0*/  LOP3.LUT P0, RZ, R6, 0x1, RZ, 0xc0, !PT ;  /* 0x0000000106ff7812 */ /* 0x004fda000780c0ff */
[----:B---3--:R-:W-:Y:S01]  /*22e0*/  VOTEU.ANY UP1, P0 ;  /* 0x0000000000ff7886 */ /* 0x008fe20000020100 */
[----:B------:R-:W-:-:S13]  /*22f0*/  PLOP3.LUT P0, PT, PT, PT, UP1, 0x80, 0x8 ;  /* 0x000000000008781c */ /* 0x000fda0003f0f018 */
[----:B-1----:R-:W-:Y:S02]  /*2300*/  @P0 LOP3.LUT R0, R5, 0xffff, RZ, 0xc0, !PT ;  /* 0x0000ffff05000812 */ /* 0x002fe400078ec0ff */
[----:B------:R-:W-:Y:S02]  /*2310*/  @P0 MOV R2, R4 ;  /* 0x0000000400020202 */ /* 0x000fe40000000f00 */
[----:B------:R-:W-:Y:S01]  /*2320*/  @P0 R2UR UR5, R0 ;  /* 0x00000000000502ca */ /* 0x000fe200000e0000 */
[----:B------:R-:W-:Y:S01]  /*2330*/  VIADD R0, R3, 0xa0 ;  /* 0x000000a003007836 */ /* 0x000fe20000000000 */
[----:B------:R-:W-:Y:S02]  /*2340*/  @P0 SHF.R.U32.HI R4, RZ, 0x10, R5 ;  /* 0x00000010ff040819 */ /* 0x000fe40000011605 */
[----:B------:R-:W-:Y:S02]  /*2350*/  @P0 R2UR UR6, R2 ;  /* 0x00000000020602ca */ /* 0x000fe400000e0000 */
[----:B------:R-:W-:-:S02]  /*2360*/  PRMT R0, RZ, 0x654, R0 ;  /* 0x00000654ff007816 */ /* 0x000fc40000000000 */
[----:B------:R-:W-:Y:S02]  /*2370*/  @P0 R2UR UR4, R4 ;  /* 0x00000000040402ca */ /* 0x000fe400000e0000 */
[----:B------:R1:W-:Y:S03]  /*2380*/  SYNCS.ARRIVE.TRANS64.RED.A1T0 RZ, [R0+URZ], RZ ;  /* 0x000000ff00ff79a7 */ /* 0x0003e600081004ff */
[----:B------:R-:W-:-:S04]  /*2390*/  @UP1 UMOV UR37, UR5 ;  /* 0x0000000500251c82 */ /* 0x000fc80008000000 */
[----:B------:R-:W-:-:S04]  /*23a0*/  @UP1 UMOV UR40, UR6 ;  /* 0x0000000600281c82 */ /* 0x000fc80008000000 */
[----:B------:R-:W-:Y:S01]  /*23b0*/  @UP1 UMOV UR36, UR4 ;  /* 0x0000000400241c82 */ /* 0x000fe20008000000 */
[----:B------:R-:W-:Y:S05]  /*23c0*/  BRA.U !UP0, `(.L_x_40) ;  /* 0x0000000108d47547 */ /* 0x000fea000b800000 */
[----:B------:R-:W2:Y:S01]  /*23d0*/  LDCU.128 UR16, c[0x0][0xb10] ;  /* 0x00016200ff1077ac */ /* 0x000ea20008000c00 */
[----:B------:R-:W3:Y:S01]  /*23e0*/  LDCU UR12, c[0x0][0xb20] ;  /* 0x00016400ff0c77ac */ /* 0x000ee20008000800 */
[----:B------:R-:W4:Y:S01]  /*23f0*/  LDCU UR20, c[0x0][0xb0c] ;  /* 0x00016180ff1477ac */ /* 0x000f220008000800 */
[----:B------:R-:W1:Y:S01]  /*2400*/  LDCU.64 UR8, c[0x0][0xb28] ;  /* 0x00016500ff0877ac */ /* 0x000e620008000a00 */
[----:B------:R-:W-:Y:S02]  /*2410*/  UISETP.NE.AND UP3, UPT, UR42, 0x1, UPT ;  /* 0x000000012a00788c */ /* 0x000fe4000bf65270 */
[----:B--2---:R-:W-:Y:S02]  /*2420*/  UIMAD.WIDE.U32 UR6, UR41, UR19, URZ ;  /* 0x00000013290672a5 */ /* 0x004fe4000f8e00ff */
[----:B------:R-:W-:Y:S02]  /*2430*/  UIMAD.WIDE.U32 UR4, UR43, UR16, URZ ;  /* 0x000000102b0472a5 */ /* 0x000fe4000f8e00ff */
[----:B------:R-:W-:-:S02]  /*2440*/  UISETP.NE.AND UP0, UPT, UR18, 0x1, UPT ;  /* 0x000000011200788c */ /* 0x000fc4000bf05270 */
[----:B------:R-:W-:Y:S01]  /*2450*/  UIMAD.WIDE.U32 UR24, UR37, UR19, URZ ;  /* 0x00000013251872a5 */ /* 0x000fe2000f8e00ff */
[----:B------:R-:W-:Y:S02]  /*2460*/  UMOV UR6, UR7 ;  /* 0x0000000700067c82 */ /* 0x000fe40008000000 */
[----:B------:R-:W-:Y:S01]  /*2470*/  UMOV UR4, UR5 ;  /* 0x0000000500047c82 */ /* 0x000fe20008000000 */
[----:B---3--:R-:W-:Y:S02]  /*2480*/  USHF.R.U32.HI UR6, URZ, UR12, UR6 ;  /* 0x0000000cff067299 */ /* 0x008fe40008011606 */
[----:B----4-:R-:W-:Y:S02]  /*2490*/  UISETP.NE.AND UP2, UPT, UR20, 0x1, UPT ;  /* 0x000000011400788c */ /* 0x010fe4000bf45270 */
[----:B------:R-:W-:Y:S02]  /*24a0*/  USHF.R.U32.HI UR4, URZ, UR17, UR4 ;  /* 0x00000011ff047299 */ /* 0x000fe40008011604 */
[----:B------:R-:W-:-:S02]  /*24b0*/  USEL UR5, UR41, UR6, !UP0 ;  /* 0x0000000629057287 */ /* 0x000fc4000c000000 */
[----:B------:R-:W-:Y:S02]  /*24c0*/  USEL UR6, UR43, UR4, !UP2 ;  /* 0x000000042b067287 */ /* 0x000fe4000d000000 */
[----:B-1----:R-:W-:Y:S01]  /*24d0*/  UIMAD.WIDE.U32 UR10, UR5, UR8, URZ ;  /* 0x00000008050a72a5 */ /* 0x002fe2000f8e00ff */
[----:B------:R-:W-:Y:S01]  /*24e0*/  UMOV UR4, UR25 ;  /* 0x0000001900047c82 */ /* 0x000fe20008000000 */
[----:B------:R-:W-:Y:S02]  /*24f0*/  UIMAD.WIDE.U32 UR14, UR40, UR16, URZ ;  /* 0x00000010280e72a5 */ /* 0x000fe4000f8e00ff */
[----:B------:R-:W-:-:S03]  /*2500*/  UIMAD.WIDE.U32 UR24, UR6, UR8, URZ ;  /* 0x00000008061872a5 */ /* 0x000fc6000f8e00ff */
[----:B------:R-:W-:Y:S01]  /*2510*/  UMOV UR10, UR11 ;  /* 0x0000000b000a7c82 */ /* 0x000fe20008000000 */
[----:B------:R-:W-:Y:S02]  /*2520*/  USHF.R.U32.HI UR4, URZ, UR12, UR4 ;  /* 0x0000000cff047299 */ /* 0x000fe40008011604 */
[----:B------:R-:W-:Y:S01]  /*2530*/  @UP3 USHF.R.U32.HI UR5, URZ, UR9, UR10 ;  /* 0x00000009ff053299 */ /* 0x000fe2000801160a */
[----:B------:R-:W-:Y:S01]  /*2540*/  UMOV UR14, UR15 ;  /* 0x0000000f000e7c82 */ /* 0x000fe20008000000 */
[----:B------:R-:W-:Y:S01]  /*2550*/  UMOV UR24, UR25 ;  /* 0x0000001900187c82 */ /* 0x000fe20008000000 */
[----:B------:R-:W-:Y:S02]  /*2560*/  USHF.R.U32.HI UR17, URZ, UR17, UR14 ;  /* 0x00000011ff117299 */ /* 0x000fe4000801160e */
[----:B------:R-:W-:Y:S02]  /*2570*/  USEL UR4, UR37, UR4, !UP0 ;  /* 0x0000000425047287 */ /* 0x000fe4000c000000 */
[----:B------:R-:W-:-:S02]  /*2580*/  @UP3 USHF.R.U32.HI UR6, URZ, UR9, UR24 ;  /* 0x00000009ff063299 */ /* 0x000fc40008011618 */
[----:B------:R-:W-:Y:S02]  /*2590*/  UIMAD UR7, UR42, UR5, URZ ;  /* 0x000000052a0772a4 */ /* 0x000fe4000f8e02ff */
[----:B------:R-:W-:Y:S02]  /*25a0*/  USEL UR5, UR40, UR17, !UP2 ;  /* 0x0000001128057287 */ /* 0x000fe4000d000000 */
[----:B------:R-:W-:Y:S02]  /*25b0*/  UIMAD UR10, UR42, UR6, URZ ;  /* 0x000000062a0a72a4 */ /* 0x000fe4000f8e02ff */
[----:B------:R-:W-:Y:S02]  /*25c0*/  UISETP.GE.AND UP0, UPT, UR4, UR7, UPT ;  /* 0x000000070400728c */ /* 0x000fe4000bf06270 */
[----:B------:R-:W-:Y:S02]  /*25d0*/  UIMAD.WIDE.U32 UR14, UR4, UR8, URZ ;  /* 0x00000008040e72a5 */ /* 0x000fe4000f8e00ff */
[----:B------:R-:W-:-:S02]  /*25e0*/  UISETP.GE.OR UP0, UPT, UR5, UR10, UP0 ;  /* 0x0000000a0500728c */ /* 0x000fc40008706670 */
        /* <DEDUP_REMOVED lines=19> */
.L_x_40:
[----:B------:R-:W2:Y:S02]  /*2720*/  LDCU UR4, c[0x0][0xb30] ;  /* 0x00016600ff0477ac */ /* 0x000ea40008000800 */
[----:B--2---:R-:W-:-:S09]  /*2730*/  UISETP.NE.AND UP0, UPT, UR4, 0x1, UPT ;  /* 0x000000010400788c */ /* 0x004fd2000bf05270 */
[----:B------:R-:W-:Y:S05]  /*2740*/  BRA.U UP0, `(.L_x_41) ;  /* 0x0000000100447547 */ /* 0x000fea000b800000 */
[----:B------:R-:W2:Y:S01]  /*2750*/  LDCU.128 UR8, c[0x0][0xb10] ;  /* 0x00016200ff0877ac */ /* 0x000ea20008000c00 */
[----:B------:R-:W3:Y:S01]  /*2760*/  LDCU UR12, c[0x0][0xb0c] ;  /* 0x00016180ff0c77ac */ /* 0x000ee20008000800 */
[----:B------:R-:W4:Y:S01]  /*2770*/  LDCU UR14, c[0x0][0xb20] ;  /* 0x00016400ff0e77ac */ /* 0x000f220008000800 */
[----:B--2---:R-:W-:Y:S02]  /*2780*/  UIMAD.WIDE.U32 UR6, UR40, UR8, URZ ;  /* 0x00000008280672a5 */ /* 0x004fe4000f8e00ff */
[----:B------:R-:W-:Y:S02]  /*2790*/  UIMAD.WIDE.U32 UR4, UR37, UR11, URZ ;  /* 0x0000000b250472a5 */ /* 0x000fe4000f8e00ff */
[----:B---3--:R-:W-:Y:S02]  /*27a0*/  UISETP.NE.AND UP2, UPT, UR12, 0x1, UPT ;  /* 0x000000010c00788c */ /* 0x008fe4000bf45270 */
[----:B------:R-:W-:Y:S01]  /*27b0*/  UISETP.NE.AND UP0, UPT, UR10, 0x1, UPT ;  /* 0x000000010a00788c */ /* 0x000fe2000bf05270 */
[----:B------:R-:W-:-:S02]  /*27c0*/  UMOV UR6, UR7 ;  /* 0x0000000700067c82 */ /* 0x000fc40008000000 */
[----:B------:R-:W-:Y:S01]  /*27d0*/  UMOV UR4, UR5 ;  /* 0x0000000500047c82 */ /* 0x000fe20008000000 */
[----:B------:R-:W-:Y:S02]  /*27e0*/  USHF.R.U32.HI UR9, URZ, UR9, UR6 ;  /* 0x00000009ff097299 */ /* 0x000fe40008011606 */
[----:B----4-:R-:W-:Y:S02]  /*27f0*/  USHF.R.U32.HI UR4, URZ, UR14, UR4 ;  /* 0x0000000eff047299 */ /* 0x010fe40008011604 */
[----:B------:R-:W-:Y:S02]  /*2800*/  USEL UR5, UR40, UR9, !UP2 ;  /* 0x0000000928057287 */ /* 0x000fe4000d000000 */
[----:B------:R-:W-:-:S04]  /*2810*/  USEL UR4, UR37, UR4, !UP0 ;  /* 0x0000000425047287 */ /* 0x000fc8000c000000 */
[----:B------:R-:W-:Y:S02]  /*2820*/  UIADD3 UR6, UPT, UPT, UR5, -UR4, URZ ;  /* 0x8000000405067290 */ /* 0x000fe4000fffe0ff */
[----:B------:R-:W-:Y:S02]  /*2830*/  UIADD3 UR4, UPT, UPT, -UR5, UR4, URZ ;  /* 0x0000000405047290 */ /* 0x000fe4000fffe1ff */
[----:B------:R-:W-:Y:S02]  /*2840*/  UIMAD UR37, UR6, UR10, UR37 ;  /* 0x0000000a062572a4 */ /* 0x000fe4000f8e0225 */
[----:B------:R-:W-:-:S12]  /*2850*/  UIMAD UR40, UR4, UR12, UR40 ;  /* 0x0000000c042872a4 */ /* 0x000fd8000f8e0228 */
.L_x_41:
[----:B------:R-:W-:Y:S01]  /*2860*/  VIADD R11, R11, 0x1 ;  /* 0x000000010b0b7836 */ /* 0x000fe20000000000 */
[----:B------:R-:W-:Y:S01]  /*2870*/  R2UR UR4, R54 ;  /* 0x00000000360472ca */ /* 0x000fe200000e0000 */
[----:B------:R-:W-:Y:S01]  /*2880*/  UIADD3 UR20, UPT, UPT, UR37, UR63, URZ ;  /* 0x0000003f25147290 */ /* 0x000fe2000fffe0ff */
[----:B------:R-:W-:Y:S02]  /*2890*/  PLOP3.LUT P1, PT, PT, PT, PT, 0x80, 0x8 ;  /* 0x000000000008781c */ /* 0x000fe40003f2f070 */
[----:B------:R-:W-:-:S04]  /*28a0*/  ISETP.NE.AND P0, PT, R11, 0x2, PT ;  /* 0x000000020b00780c */ /* 0x000fc80003f05270 */
[----:B-1----:R-:W-:Y:S02]  /*28b0*/  SEL R0, RZ, 0x1, P0 ;  /* 0x00000001ff007807 */ /* 0x002fe40000000000 */
[----:B------:R-:W-:Y:S02]  /*28c0*/  SEL R11, R11, RZ, P0 ;  /* 0x000000ff0b0b7207 */ /* 0x000fe40000000000 */
[----:B------:R-:W-:Y:S01]  /*28d0*/  LOP3.LUT R10, R10, R0, RZ, 0x3c, !PT ;  /* 0x000000000a0a7212 */ /* 0x000fe200078e3cff */
[----:B------:R-:W-:Y:S01]  /*28e0*/  UIADD3 UR16, UPT, UPT, UR40, UR4, URZ ;  /* 0x0000000428107290 */ /* 0x000fe2000fffe0ff */
[----:B------:R-:W-:Y:S11]  /*28f0*/  BRA.U UP1, `(.L_x_42) ;  /* 0xffffffed01e07547 */ /* 0x000ff6000b83ffff */
[----:B------:R-:W-:Y:S01]  /*2900*/  UIADD3 UR13, UPT, UPT, UR13, 0x20, URZ ;  /* 0x000000200d0d7890 */ /* 0x000fe2000fffe0ff */
[----:B------:R-:W-:-:S03]  /*2910*/  SHF.L.U32 R2, R12, 0x1f, RZ ;  /* 0x0000001f0c027819 */ /* 0x000fc600000006ff */
[----:B------:R-:W-:-:S09]  /*2920*/  ULEA UR4, UR21, UR13, 0x3 ;  /* 0x0000000d15047291 */ /* 0x000fd2000f8e18ff */
[----:B------:R-:W1:Y:S02]  /*2930*/  SYNCS.PHASECHK.TRANS64.TRYWAIT P0, [UR4], R2 ;  /* 0x00000002ff0075a7 */ /* 0x000e640008001104 */
[----:B-1----:R-:W-:Y:S05]  /*2940*/  @!P0 BRA `(.L_x_43) ;  /* 0x0000005c00688947 */ /* 0x002fea0003800000 */
.L_x_143:
[----:B------:R-:W-:-:S04]  /*2950*/  UIADD3 UR4, UPT, UPT, UR21, 0x1, URZ ;  /* 0x0000000115047890 */ /* 0x000fc8000fffe0ff */
[----:B------:R-:W-:-:S04]  /*2960*/  UISETP.NE.AND UP0, UPT, UR4, 0x4, UPT ;  /* 0x000000040400788c */ /* 0x000fc8000bf05270 */
[----:B------:R-:W-:Y:S02]  /*2970*/  USEL UR6, URZ, 0x1, UP0 ;  /* 0x00000001ff067887 */ /* 0x000fe40008000000 */
[----:B------:R-:W-:-:S04]  /*2980*/  USEL UR4, UR4, URZ, UP0 ;  /* 0x000000ff04047287 */ /* 0x000fc80008000000 */
[----:B------:R-:W-:Y:S01]  /*2990*/  ULEA UR5, UR4, UR13, 0x3 ;  /* 0x0000000d04057291 */ /* 0x000fe2000f8e18ff */
[----:B-1----:R-:W-:-:S04]  /*29a0*/  LOP3.LUT R2, R12, UR6, RZ, 0x3c, !PT ;  /* 0x000000060c027c12 */ /* 0x002fc8000f8e3cff */
[----:B------:R-:W-:-:S04]  /*29b0*/  SHF.L.U32 R3, R2, 0x1f, RZ ;  /* 0x0000001f02037819 */ /* 0x000fc800000006ff */
[----:B------:R-:W1:Y:S02]  /*29c0*/  SYNCS.PHASECHK.TRANS64.TRYWAIT P0, [UR5], R3 ;  /* 0x00000003ff0075a7 */ /* 0x000e640008001105 */
[----:B-1----:R-:W-:Y:S05]  /*29d0*/  @!P0 BRA `(.L_x_44) ;  /* 0x0000005c005c8947 */ /* 0x002fea0003800000 */
.L_x_145:
[----:B------:R-:W-:-:S04]  /*29e0*/  UIADD3 UR4, UPT, UPT, UR4, 0x1, URZ ;  /* 0x0000000104047890 */ /* 0x000fc8000fffe0ff */
[----:B------:R-:W-:-:S04]  /*29f0*/  UISETP.NE.AND UP0, UPT, UR4, 0x4, UPT ;  /* 0x000000040400788c */ /* 0x000fc8000bf05270 */
[----:B------:R-:W-:Y:S02]  /*2a00*/  USEL UR6, URZ, 0x1, UP0 ;  /* 0x00000001ff067887 */ /* 0x000fe40008000000 */
[----:B------:R-:W-:-:S04]  /*2a10*/  USEL UR4, UR4, URZ, UP0 ;  /* 0x000000ff04047287 */ /* 0x000fc80008000000 */
[----:B------:R-:W-:Y:S01]  /*2a20*/  ULEA UR5, UR4, UR13, 0x3 ;  /* 0x0000000d04057291 */ /* 0x000fe2000f8e18ff */
[----:B------:R-:W-:-:S04]  /*2a30*/  LOP3.LUT R2, R2, UR6, RZ, 0x3c, !PT ;  /* 0x0000000602027c12 */ /* 0x000fc8000f8e3cff */
[----:B-1----:R-:W-:-:S04]  /*2a40*/  SHF.L.U32 R3, R2, 0x1f, RZ ;  /* 0x0000001f02037819 */ /* 0x002fc800000006ff */
[----:B------:R-:W1:Y:S02]  /*2a50*/  SYNCS.PHASECHK.TRANS64.TRYWAIT P0, [UR5], R3 ;  /* 0x00000003ff0075a7 */ /* 0x000e640008001105 */
[----:B-1----:R-:W-:Y:S05]  /*2a60*/  @!P0 BRA `(.L_x_45) ;  /* 0x0000005c00508947 */ /* 0x002fea0003800000 */
.L_x_147:
[----:B------:R-:W-:-:S04]  /*2a70*/  UIADD3 UR4, UPT, UPT, UR4, 0x1, URZ ;  /* 0x0000000104047890 */ /* 0x000fc8000fffe0ff */
[----:B------:R-:W-:-:S04]  /*2a80*/  UISETP.NE.AND UP0, UPT, UR4, 0x4, UPT ;  /* 0x000000040400788c */ /* 0x000fc8000bf05270 */
[----:B------:R-:W-:Y:S02]  /*2a90*/  USEL UR5, URZ, 0x1, UP0 ;  /* 0x00000001ff057887 */ /* 0x000fe40008000000 */
[----:B------:R-:W-:-:S04]  /*2aa0*/  USEL UR4, UR4, URZ, UP0 ;  /* 0x000000ff04047287 */ /* 0x000fc80008000000 */
[----:B------:R-:W-:Y:S01]  /*2ab0*/  ULEA UR4, UR4, UR13, 0x3 ;  /* 0x0000000d04047291 */ /* 0x000fe2000f8e18ff */
[----:B------:R-:W-:-:S04]  /*2ac0*/  LOP3.LUT R2, R2, UR5, RZ, 0x3c, !PT ;  /* 0x0000000502027c12 */ /* 0x000fc8000f8e3cff */
[----:B------:R-:W-:Y:S01]  /*2ad0*/  SHF.L.U32 R2, R2, 0x1f, RZ ;  /* 0x0000001f02027819 */ /* 0x000fe200000006ff */
[----:B-1----:R-:W-:-:S07]  /*2ae0*/  IMAD.U32 R0, RZ, RZ, UR4 ;  /* 0x00000004ff007e24 */ /* 0x002fce000f8e00ff */
.L_x_46:
[----:B-1----:R1:W2:Y:S02]  /*2af0*/  SYNCS.PHASECHK.TRANS64.TRYWAIT P0, [R0+URZ], R2 ;  /* 0x00000002000075a7 */ /* 0x0022a400080011ff */
[----:B--2---:R-:W-:Y:S05]  /*2b00*/  @!P0 NANOSLEEP.SYNCS 0x989680 ;  /* 0x009896800000895d */ /* 0x004fea0003900000 */
[----:B------:R-:W2:Y:S02]  /*2b10*/  @!P0 SYNCS.PHASECHK.TRANS64 P0, [R0+URZ], R2 ;  /* 0x00000002000085a7 */ /* 0x000ea400080010ff */
[----:B--2---:R-:W-:Y:S05]  /*2b20*/  @P0 EXIT ;  /* 0x000000000000094d */ /* 0x004fea0003800000 */
[----:B------:R-:W-:Y:S05]  /*2b30*/  BRA `(.L_x_46) ;  /* 0xfffffffc00ec7947 */ /* 0x000fea000383ffff */
.L_x_22:
[----:B------:R-:W-:-:S04]  /*2b40*/  UISETP.NE.AND UP0, UPT, UR47, URZ, UPT ;  /* 0x000000ff2f00728c */ /* 0x000fc8000bf05270 */
[----:B------:R-:W-:-:S09]  /*2b50*/  UISETP.NE.OR UP0, UPT, UR17, 0x1, UP0 ;  /* 0x000000011100788c */ /* 0x000fd20008705670 */
[----:B------:R-:W-:Y:S05]  /*2b60*/  BRA.U UP0, `(.L_x_47) ;  /* 0x0000000500487547 */ /* 0x000fea000b800000 */
[----:B------:R-:W-:Y:S01]  /*2b70*/  ISETP.GE.U32.AND P2, PT, R0, 0x4, PT ;  /* 0x000000040000780c */ /* 0x000fe20003f46070 */
[----:B------:R-:W-:Y:S01]  /*2b80*/  IMAD.MOV.U32 R12, RZ, RZ, 0x1 ;  /* 0x00000001ff0c7424 */ /* 0x000fe200078e00ff */
[----:B------:R-:W-:Y:S02]  /*2b90*/  CS2R R10, SRZ ;  /* 0x00000000000a7805 */ /* 0x000fe4000001ff00 */
[----:B------:R-:W-:Y:S01]  /*2ba0*/  CS2R R8, SRZ ;  /* 0x0000000000087805 */ /* 0x000fe2000001ff00 */
[----:B------:R-:W-:Y:S01]  /*2bb0*/  UMOV UR6, 0x400 ;  /* 0x0000040000067882 */ /* 0x000fe20000000000 */
[----:B------:R-:W-:Y:S01]  /*2bc0*/  UMOV UR5, URZ ;  /* 0x000000ff00057c82 */ /* 0x000fe20008000000 */
[----:B------:R-:W-:-:S12]  /*2bd0*/  ULEA UR6, UR47, UR6, 0x18 ;  /* 0x000000062f067291 */ /* 0x000fd8000f8ec0ff */
.L_x_51:
[----:B------:R-:W-:Y:S02]  /*2be0*/  LEA R2, R8, UR6, 0x3 ;  /* 0x0000000608027c11 */ /* 0x000fe4000f8e18ff */
[----:B------:R-:W-:-:S03]  /*2bf0*/  SHF.L.U32 R4, R9, 0x1f, RZ ;  /* 0x0000001f09047819 */ /* 0x000fc600000006ff */
[----:B------:R-:W-:Y:S01]  /*2c00*/  VIADD R5, R2, 0x100 ;  /* 0x0000010002057836 */ /* 0x000fe20000000000 */
[----:B------:R-:W1:Y:S02]  /*2c10*/  SYNCS.PHASECHK.TRANS64.TRYWAIT P0, [R2+URZ+0xf0], R4 ;  /* 0x0000f004020075a7 */ /* 0x000e6400080011ff */
[----:B-1----:R-:W-:Y:S05]  /*2c20*/  @!P0 BRA `(.L_x_48) ;  /* 0x0000005800f88947 */ /* 0x002fea0003800000 */
.L_x_148:
[----:B------:R-:W-:Y:S01]  /*2c30*/  ULEA UR4, UR5, UR6, 0x3 ;  /* 0x0000000605047291 */ /* 0x000fe2000f8e18ff */
[----:B-1----:R-:W-:Y:S01]  /*2c40*/  PRMT R2, RZ, 0x654, R5 ;  /* 0x00000654ff027816 */ /* 0x002fe20000000005 */
[----:B------:R-:W-:Y:S01]  /*2c50*/  @!P2 IMAD.MOV.U32 R4, RZ, RZ, 0x10 ;  /* 0x00000010ff04a424 */ /* 0x000fe200078e00ff */
[----:B------:R-:W-:Y:S01]  /*2c60*/  SHF.L.U32 R5, R12, 0x1f, RZ ;  /* 0x0000001f0c057819 */ /* 0x000fe200000006ff */
[----:B------:R-:W-:Y:S01]  /*2c70*/  UIADD3 UR7, UPT, UPT, UR4, 0x90, URZ ;  /* 0x0000009004077890 */ /* 0x000fe2000fffe0ff */
[----:B------:R1:W-:Y:S05]  /*2c80*/  SYNCS.ARRIVE.TRANS64.RED.A1T0 RZ, [R2+URZ], RZ ;  /* 0x000000ff02ff79a7 */ /* 0x0003ea00081004ff */
[----:B------:R-:W-:Y:S01]  /*2c90*/  IMAD.U32 R6, RZ, RZ, UR7 ;  /* 0x00000007ff067e24 */ /* 0x000fe2000f8e00ff */
[----:B------:R-:W2:Y:S04]  /*2ca0*/  SYNCS.PHASECHK.TRANS64.TRYWAIT P0, [UR4+0xa0], R5 ;  /* 0x0000a005ff0075a7 */ /* 0x000ea80008001104 */
[----:B------:R-:W-:Y:S01]  /*2cb0*/  PRMT R6, R0, 0x654, R6 ;  /* 0x0000065400067816 */ /* 0x000fe20000000006 */
[----:B-12---:R-:W-:Y:S06]  /*2cc0*/  @!P0 BRA `(.L_x_49) ;  /* 0x0000005800e48947 */ /* 0x006fec0003800000 */
.L_x_150:
[----:B------:R-:W-:Y:S01]  /*2cd0*/  ULEA UR8, UR5, UR6, 0x4 ;  /* 0x0000000605087291 */ /* 0x000fe2000f8e20ff */
[----:B------:R-:W-:Y:S01]  /*2ce0*/  SEL R3, R6, R3, !P2 ;  /* 0x0000000306037207 */ /* 0x000fe20005000000 */
[----:B------:R-:W-:Y:S01]  /*2cf0*/  UIADD3 UR9, UPT, UPT, UR4, 0x90, URZ ;  /* 0x0000009004097890 */ /* 0x000fe2000fffe0ff */
[----:B-1----:R-:W-:Y:S01]  /*2d00*/  LEA R2, R11, UR6, 0x3 ;  /* 0x000000060b027c11 */ /* 0x002fe2000f8e18ff */
[----:B------:R-:W-:Y:S01]  /*2d10*/  UIADD3 UR8, UPT, UPT, UR8, 0x120, URZ ;  /* 0x0000012008087890 */ /* 0x000fe2000fffe0ff */
[----:B------:R1:W-:Y:S01]  /*2d20*/  @!P2 SYNCS.ARRIVE.TRANS64.RED RZ, [R3+URZ], R4 ;  /* 0x0000000403ffa9a7 */ /* 0x0003e200080004ff */
[----:B------:R-:W-:Y:S01]  /*2d30*/  UIADD3 UR4, UPT, UPT, UR5, 0x1, URZ ;  /* 0x0000000105047890 */ /* 0x000fe2000fffe0ff */
[----:B------:R-:W-:-:S03]  /*2d40*/  VIADD R8, R8, 0x1 ;  /* 0x0000000108087836 */ /* 0x000fc60000000000 */
[----:B------:R-:W-:Y:S02]  /*2d50*/  UISETP.NE.AND UP0, UPT, UR4, 0x2, UPT ;  /* 0x000000020400788c */ /* 0x000fe4000bf05270 */
[----:B------:R-:W-:Y:S01]  /*2d60*/  ISETP.NE.AND P0, PT, R8, 0x2, PT ;  /* 0x000000020800780c */ /* 0x000fe20003f05270 */
[----:B------:R-:W-:Y:S06]  /*2d70*/  UGETNEXTWORKID.BROADCAST [UR8], [UR9] ;  /* 0x00000000080073ca */ /* 0x000fec0008000100 */
[----:B------:R-:W-:Y:S02]  /*2d80*/  USEL UR7, URZ, 0x1, UP0 ;  /* 0x00000001ff077887 */ /* 0x000fe40008000000 */
[----:B------:R-:W-:-:S04]  /*2d90*/  USEL UR5, UR4, URZ, UP0 ;  /* 0x000000ff04057287 */ /* 0x000fc80008000000 */
[----:B------:R-:W-:Y:S02]  /*2da0*/  LOP3.LUT R12, R12, UR7, RZ, 0x3c, !PT ;  /* 0x000000070c0c7c12 */ /* 0x000fe4000f8e3cff */
[----:B-1----:R-:W-:-:S04]  /*2db0*/  SHF.L.U32 R4, R10, 0x1f, RZ ;  /* 0x0000001f0a047819 */ /* 0x002fc800000006ff */
[----:B------:R-:W1:Y:S02]  /*2dc0*/  SYNCS.PHASECHK.TRANS64.TRYWAIT P1, [R2+URZ+0x90], R4 ;  /* 0x00009004020075a7 */ /* 0x000e6400080211ff */
[----:B-1----:R-:W-:Y:S05]  /*2dd0*/  @!P1 BRA `(.L_x_50) ;  /* 0x0000005800b89947 */ /* 0x002fea0003800000 */
.L_x_151:
[C---:B-1----:R-:W-:Y:S01]  /*2de0*/  LEA R4, R11.reuse, UR6, 0x4 ;  /* 0x000000060b047c11 */ /* 0x042fe2000f8e20ff */
[----:B------:R-:W-:Y:S01]  /*2df0*/  VIADD R2, R2, 0xa0 ;  /* 0x000000a002027836 */ /* 0x000fe20000000000 */
[----:B------:R-:W-:Y:S01]  /*2e00*/  SEL R8, R8, RZ, P0 ;  /* 0x000000ff08087207 */ /* 0x000fe20000000000 */
[----:B------:R-:W-:-:S03]  /*2e10*/  VIADD R11, R11, 0x1 ;  /* 0x000000010b0b7836 */ /* 0x000fc60000000000 */
[----:B------:R-:W1:Y:S01]  /*2e20*/  LDS.128 R4, [R4+0x120] ;  /* 0x0001200004047984 */ /* 0x000e620000000c00 */
[----:B------:R-:W-:Y:S02]  /*2e30*/  PRMT R2, RZ, 0x654, R2 ;  /* 0x00000654ff027816 */ /* 0x000fe40000000002 */
[C---:B------:R-:W-:Y:S01]  /*2e40*/  ISETP.NE.AND P1, PT, R11.reuse, 0x2, PT ;  /* 0x000000020b00780c */ /* 0x040fe20003f25270 */
[----:B------:R-:W-:Y:S01]  /*2e50*/  @!PT LDS RZ, [RZ] ;  /* 0x00000000fffff984 */ /* 0x000fe20000000800 */
[----:B------:R-:W-:Y:S01]  /*2e60*/  @!PT LDS RZ, [RZ] ;  /* 0x00000000fffff984 */ /* 0x000fe20000000800 */
[----:B------:R-:W-:Y:S01]  /*2e70*/  @!PT LDS RZ, [RZ] ;  /* 0x00000000fffff984 */ /* 0x000fe20000000800 */
[----:B------:R-:W-:Y:S01]  /*2e80*/  @!PT LDS RZ, [RZ] ;  /* 0x00000000fffff984 */ /* 0x000fe20000000800 */
[----:B------:R2:W-:Y:S06]  /*2e90*/  MEMBAR.ALL.CTA ;  /* 0x0000000000007992 */ /* 0x0005ec0000008000 */
[----:B--2---:R-:W2:Y:S01]  /*2ea0*/  FENCE.VIEW.ASYNC.S ;  /* 0x00000000000073c6 */ /* 0x004ea20000000000 */
[----:B------:R-:W-:Y:S01]  /*2eb0*/  SEL R11, R11, RZ, P1 ;  /* 0x000000ff0b0b7207 */ /* 0x000fe20000800000 */
[----:B--2---:R2:W-:Y:S01]  /*2ec0*/  SYNCS.ARRIVE.TRANS64.RED.A1T0 RZ, [R2+URZ], RZ ;  /* 0x000000ff02ff79a7 */ /* 0x0045e200081004ff */
[----:B-1----:R-:W-:-:S02]  /*2ed0*/  LOP3.LUT P3, RZ, R6, 0x1, RZ, 0xc0, !PT ;  /* 0x0000000106ff7812 */ /* 0x002fc4000786c0ff */
[----:B------:R-:W-:-:S04]  /*2ee0*/  SEL R4, RZ, 0x1, P1 ;  /* 0x00000001ff047807 */ /* 0x000fc80000800000 */
[----:B------:R-:W-:Y:S02]  /*2ef0*/  LOP3.LUT R10, R10, R4, RZ, 0x3c, !PT ;  /* 0x000000040a0a7212 */ /* 0x000fe400078e3cff */
[----:B--2---:R-:W-:-:S04]  /*2f00*/  SEL R2, RZ, 0x1, P0 ;  /* 0x00000001ff027807 */ /* 0x004fc80000000000 */
[----:B------:R-:W-:Y:S01]  /*2f10*/  LOP3.LUT R9, R9, R2, RZ, 0x3c, !PT ;  /* 0x0000000209097212 */ /* 0x000fe200078e3cff */
[----:B------:R-:W-:Y:S06]  /*2f20*/  @P3 BRA `(.L_x_51) ;  /* 0xfffffffc002c3947 */ /* 0x000fec000383ffff */
[----:B------:R-:W-:Y:S01]  /*2f30*/  ULEA UR4, UR5, UR6, 0x3 ;  /* 0x0000000605047291 */ /* 0x000fe2000f8e18ff */
[----:B------:R-:W-:-:S08]  /*2f40*/  SHF.L.U32 R2, R12, 0x1f, RZ ;  /* 0x0000001f0c027819 */ /* 0x000fd000000006ff */
[----:B------:R-:W1:Y:S02]  /*2f50*/  SYNCS.PHASECHK.TRANS64 P0, [UR4+0xa0], R2 ;  /* 0x0000a002ff0075a7 */ /* 0x000e640008001004 */
[----:B-1----:R-:W-:Y:S05]  /*2f60*/  @P0 BRA `(.L_x_52) ;  /* 0x0000000000080947 */ /* 0x002fea0003800000 */
[----:B------:R-:W1:Y:S02]  /*2f70*/  SYNCS.PHASECHK.TRANS64.TRYWAIT P0, [UR4+0xa0], R2 ;  /* 0x0000a002ff0075a7 */ /* 0x000e640008001104 */
[----:B-1----:R-:W-:Y:S05]  /*2f80*/  @!P0 BRA `(.L_x_53) ;  /* 0x0000005800608947 */ /* 0x002fea0003800000 */
.L_x_52:
[----:B------:R-:W-:-:S04]  /*2f90*/  UIADD3 UR7, UPT, UPT, UR5, 0x1, URZ ;  /* 0x0000000105077890 */ /* 0x000fc8000fffe0ff */
[----:B------:R-:W-:-:S04]  /*2fa0*/  UISETP.NE.AND UP0, UPT, UR7, 0x2, UPT ;  /* 0x000000020700788c */ /* 0x000fc8000bf05270 */
[----:B------:R-:W-:Y:S02]  /*2fb0*/  USEL UR8, URZ, 0x1, UP0 ;  /* 0x00000001ff087887 */ /* 0x000fe40008000000 */
[----:B------:R-:W-:-:S04]  /*2fc0*/  USEL UR7, UR7, URZ, UP0 ;  /* 0x000000ff07077287 */ /* 0x000fc80008000000 */
[----:B------:R-:W-:Y:S01]  /*2fd0*/  ULEA UR7, UR7, UR6, 0x3 ;  /* 0x0000000607077291 */ /* 0x000fe2000f8e18ff */
[----:B-1----:R-:W-:-:S04]  /*2fe0*/  LOP3.LUT R2, R12, UR8, RZ, 0x3c, !PT ;  /* 0x000000080c027c12 */ /* 0x002fc8000f8e3cff */
[----:B------:R-:W-:-:S04]  /*2ff0*/  SHF.L.U32 R0, R2, 0x1f, RZ ;  /* 0x0000001f02007819 */ /* 0x000fc800000006ff */
[----:B------:R-:W1:Y:S02]  /*3000*/  SYNCS.PHASECHK.TRANS64 P0, [UR7+0xa0], R0 ;  /* 0x0000a000ff0075a7 */ /* 0x000e640008001007 */
[----:B-1----:R-:W-:Y:S05]  /*3010*/  @P0 EXIT ;  /* 0x000000000000094d */ /* 0x002fea0003800000 */
[----:B------:R-:W-:Y:S02]  /*3020*/  SHF.L.U32 R2, R2, 0x1f, RZ ;  /* 0x0000001f02027819 */ /* 0x000fe400000006ff */
[----:B------:R-:W-:-:S07]  /*3030*/  MOV R0, UR7 ;  /* 0x0000000700007c02 */ /* 0x000fce0008000f00 */
.L_x_54:
[----:B-1----:R1:W2:Y:S02]  /*3040*/  SYNCS.PHASECHK.TRANS64.TRYWAIT P0, [R0+URZ+0xa0], R2 ;  /* 0x0000a002000075a7 */ /* 0x0022a400080011ff */
[----:B--2---:R-:W-:Y:S05]  /*3050*/  @!P0 NANOSLEEP.SYNCS 0x989680 ;  /* 0x009896800000895d */ /* 0x004fea0003900000 */
[----:B------:R-:W2:Y:S02]  /*3060*/  @!P0 SYNCS.PHASECHK.TRANS64 P0, [R0+URZ+0xa0], R2 ;  /* 0x0000a002000085a7 */ /* 0x000ea400080010ff */
[----:B--2---:R-:W-:Y:S05]  /*3070*/  @P0 EXIT ;  /* 0x000000000000094d */ /* 0x004fea0003800000 */
[----:B------:R-:W-:Y:S05]  /*3080*/  BRA `(.L_x_54) ;  /* 0xfffffffc00ec7947 */ /* 0x000fea000383ffff */
.L_x_47:
[----:B------:R-:W-:Y:S05]  /*3090*/  BRA.U UP4, `(.L_x_55) ;  /* 0x0000001104447547 */ /* 0x000fea000b800000 */
[----:B------:R-:W-:Y:S01]  /*30a0*/  UMOV UR4, 0x40 ;  /* 0x0000004000047882 */ /* 0x000fe20000000000 */
[----:B------:R-:W-:Y:S01]  /*30b0*/  NOP ;  /* 0x0000000000007918 */ /* 0x000fe20000000000 */
[----:B------:R-:W-:Y:S01]  /*30c0*/  ULEA UR5, UR47, UR4, 0x18 ;  /* 0x000000042f057291 */ /* 0x000fe2000f8ec0ff */
[----:B------:R-:W-:Y:S02]  /*30d0*/  UMOV UR6, 0x400 ;  /* 0x0000040000067882 */ /* 0x000fe40000000000 */
[----:B------:R-:W-:-:S06]  /*30e0*/  ULEA UR6, UR47, UR6, 0x18 ;  /* 0x000000062f067291 */ /* 0x000fcc000f8ec0ff */
[----:B------:R-:W1:Y:S02]  /*30f0*/  LDS.U8 R0, [UR5+0x1c] ;  /* 0x00001c05ff007984 */ /* 0x000e640008000000 */
[----:B-1----:R-:W-:-:S13]  /*3100*/  ISETP.NE.AND P0, PT, R0, RZ, PT ;  /* 0x000000ff0000720c */ /* 0x002fda0003f05270 */
[----:B------:R-:W-:Y:S05]  /*3110*/  @P0 BRA `(.L_x_56) ;  /* 0x0000000000580947 */ /* 0x000fea0003800000 */
[----:B------:R-:W-:-:S13]  /*3120*/  ELECT P0, URZ, PT ;  /* 0x0000000000ff782f */ /* 0x000fda0003800000 */
[----:B------:R-:W-:Y:S05]  /*3130*/  @!P0 BRA `(.L_x_57) ;  /* 0x0000000000608947 */ /* 0x000fea0003800000 */
[----:B------:R-:W-:Y:S01]  /*3140*/  UMOV UR4, 0x10 ;  /* 0x0000001000047882 */ /* 0x000fe20000000000 */
[----:B------:R-:W-:Y:S01]  /*3150*/  HFMA2 R0, -RZ, RZ, 0, 5.9604644775390625e-08 ;  /* 0x00000001ff007431 */ /* 0x000fe200000001ff */
[----:B------:R-:W-:-:S03]  /*3160*/  MOV R3, 0xffff ;  /* 0x0000ffff00037802 */ /* 0x000fc60000000f00 */
[----:B------:R-:W-:Y:S04]  /*3170*/  DEPBAR.LE SB1, 0x36 ;  /* 0x00009d800000791a */ /* 0x000fe80000000000 */
[----:B------:R-:W1:Y:S02]  /*3180*/  UTCATOMSWS.FIND_AND_SET.ALIGN UP0, UR4, UR4 ;  /* 0x00000004000475e3 */ /* 0x000e640008000800 */
[----:B-1----:R-:W-:Y:S01]  /*3190*/  MOV R4, UR4 ;  /* 0x0000000400047c02 */ /* 0x002fe20008000f00 */
[----:B------:R-:W-:Y:S06]  /*31a0*/  BRA.U UP0, `(.L_x_58) ;  /* 0x0000000100187547 */ /* 0x000fec000b800000 */
.L_x_59:
[----:B------:R-:W-:Y:S05]  /*31b0*/  NANOSLEEP 0x64 ;  /* 0x000000640000795d */ /* 0x000fea0003800000 */
[----:B------:R-:W-:-:S05]  /*31c0*/  UMOV UR4, 0x10 ;  /* 0x0000001000047882 */ /* 0x000fca0000000000 */
[----:B------:R-:W-:Y:S04]  /*31d0*/  DEPBAR.LE SB1, 0x36 ;  /* 0x00009d800000791a */ /* 0x000fe80000000000 */
[----:B------:R-:W1:Y:S02]  /*31e0*/  UTCATOMSWS.FIND_AND_SET.ALIGN UP0, UR4, UR4 ;  /* 0x00000004000475e3 */ /* 0x000e640008000800 */
[----:B-1----:R-:W-:Y:S01]  /*31f0*/  MOV R4, UR4 ;  /* 0x0000000400047c02 */ /* 0x002fe20008000f00 */
[----:B------:R-:W-:Y:S05]  /*3200*/  BRA.U !UP0, `(.L_x_59) ;  /* 0xfffffffd08e87547 */ /* 0x000fea000b83ffff */
.L_x_58:
[-C--:B------:R-:W-:Y:S02]  /*3210*/  SHF.L.U32 R3, R3, R4.reuse, RZ ;  /* 0x0000000403037219 */ /* 0x080fe400000006ff */
[----:B------:R-:W-:Y:S01]  /*3220*/  SHF.L.U32 R0, R0, R4, RZ ;  /* 0x0000000400007219 */ /* 0x000fe200000006ff */
[----:B------:R-:W-:Y:S02]  /*3230*/  IMAD.SHL.U32 R4, R4, 0x20, RZ ;  /* 0x0000002004047824 */ /* 0x000fe400078e00ff */
[----:B------:R1:W-:Y:S04]  /*3240*/  ATOMS.OR RZ, [UR5+0x14], R3 ;  /* 0x00001403ffff798c */ /* 0x0003e8000b000005 */
[----:B------:R1:W-:Y:S04]  /*3250*/  ATOMS.OR RZ, [UR5+0x18], R0 ;  /* 0x00001800ffff798c */ /* 0x0003e8000b000005 */
[----:B------:R1:W-:Y:S01]  /*3260*/  STS [UR6+0x140], R4 ;  /* 0x00014004ff007988 */ /* 0x0003e20008000806 */
[----:B------:R-:W-:Y:S05]  /*3270*/  BRA `(.L_x_57) ;  /* 0x0000000000107947 */ /* 0x000fea0003800000 */
.L_x_56:
[----:B------:R-:W-:Y:S02]  /*3280*/  MOV R0, 0xffffffff ;  /* 0xffffffff00007802 */ /* 0x000fe40000000f00 */
[----:B------:R-:W-:-:S03]  /*3290*/  MOV R4, 0x32c0 ;  /* 0x000032c000047802 */ /* 0x000fc60000000f00 */
[----:B------:R1:W-:Y:S04]  /*32a0*/  STS [UR6+0x140], R0 ;  /* 0x00014000ff007988 */ /* 0x0003e80008000806 */
[----:B-1---5:R-:W-:Y:S05]  /*32b0*/  CALL.REL.NOINC `($__internal_1_$__cuda_sm10x_tcgen05_guardrail_trap_phase_invalid_during_alloc) ;  /* 0x0000005c00ac7944 */ /* 0x022fea0003c00000 */
.L_x_57:
[----:B------:R-:W-:Y:S05]  /*32c0*/  WARPSYNC.ALL ;  /* 0x0000000000007948 */ /* 0x000fea0003800000 */
[----:B------:R-:W2:Y:S01]  /*32d0*/  S2UR UR4, SR_CgaCtaId ;  /* 0x00000000000479c3 */ /* 0x000ea20000008800 */
[----:B------:R-:W-:Y:S01]  /*32e0*/  UMOV UR41, 0x400 ;  /* 0x0000040000297882 */ /* 0x000fe20000000000 */
[----:B------:R-:W-:-:S06]  /*32f0*/  NOP ;  /* 0x0000000000007918 */ /* 0x000fcc0000000000 */
[----:B------:R-:W-:Y:S06]  /*3300*/  BAR.ARV 0x6, 0xa0 ;  /* 0x0182800000007b1d */ /* 0x000fec0000002000 */
[----:B------:R-:W3:Y:S01]  /*3310*/  LDCU UR6, c[0x0][0x38c] ;  /* 0x00007180ff0677ac */ /* 0x000ee20008000800 */
[----:B------:R-:W-:Y:S01]  /*3320*/  LOP3.LUT R2, R2, 0xffff, RZ, 0xc0, !PT ;  /* 0x0000ffff02027812 */ /* 0x000fe200078ec0ff */
[----:B------:R-:W-:Y:S01]  /*3330*/  IMAD.MOV.U32 R11, RZ, RZ, 0x1 ;  /* 0x00000001ff0b7424 */ /* 0x000fe200078e00ff */
[----:B------:R-:W-:Y:S01]  /*3340*/  CS2R R8, SRZ ;  /* 0x0000000000087805 */ /* 0x000fe2000001ff00 */
[----:B------:R-:W4:Y:S01]  /*3350*/  LDCU UR7, c[0x0][0x38c] ;  /* 0x00007180ff0777ac */ /* 0x000f220008000800 */
[----:B------:R-:W-:Y:S01]  /*3360*/  R2UR UR42, R2 ;  /* 0x00000000022a72ca */ /* 0x000fe200000e0000 */
[----:B------:R-:W-:Y:S01]  /*3370*/  IMAD.MOV.U32 R10, RZ, RZ, RZ ;  /* 0x000000ffff0a7224 */ /* 0x000fe200078e00ff */
[----:B------:R-:W-:Y:S01]  /*3380*/  UMOV UR45, URZ ;  /* 0x000000ff002d7c82 */ /* 0x000fe20008000000 */
[----:B------:R-:W-:Y:S01]  /*3390*/  UMOV UR39, URZ ;  /* 0x000000ff00277c82 */ /* 0x000fe20008000000 */
[----:B--2---:R-:W-:Y:S01]  /*33a0*/  ULEA UR41, UR4, UR41, 0x18 ;  /* 0x0000002904297291 */ /* 0x004fe2000f8ec0ff */
[----:B------:R-:W-:Y:S01]  /*33b0*/  UMOV UR62, 0x0 ;  /* 0x00000000003e7882 */ /* 0x000fe20000000000 */
[----:B------:R-:W-:-:S02]  /*33c0*/  UMOV UR63, 0x4200910 ;  /* 0x04200910003f7882 */ /* 0x000fc40000000000 */
[----:B------:R-:W-:Y:S02]  /*33d0*/  UIADD3 UR5, UPT, UPT, UR41, 0x8800, URZ ;  /* 0x0000880029057890 */ /* 0x000fe4000fffe0ff */
[----:B------:R-:W-:Y:S02]  /*33e0*/  UIADD3 UR4, UPT, UPT, UR41, 0x18800, URZ ;  /* 0x0001880029047890 */ /* 0x000fe4000fffe0ff */
[----:B---3--:R-:W-:Y:S01]  /*33f0*/  UIADD3 UR6, UPT, UPT, UR6, 0x3f, URZ ;  /* 0x0000003f06067890 */ /* 0x008fe2000fffe0ff */
[----:B-1----:R-:W1:Y:S01]  /*3400*/  LDS R0, [UR41+0x140] ;  /* 0x00014029ff007984 */ /* 0x002e620008000800 */
[----:B------:R-:W-:Y:S02]  /*3410*/  USHF.R.U32.HI UR5, URZ, 0x4, UR5 ;  /* 0x00000004ff057899 */ /* 0x000fe40008011605 */
[----:B------:R-:W-:Y:S02]  /*3420*/  USHF.R.S32.HI UR47, URZ, 0x1f, UR6 ;  /* 0x0000001fff2f7899 */ /* 0x000fe40008011406 */
[----:B------:R-:W-:-:S02]  /*3430*/  USHF.R.U32.HI UR4, URZ, 0x4, UR4 ;  /* 0x00000004ff047899 */ /* 0x000fc40008011604 */
[----:B------:R-:W-:Y:S02]  /*3440*/  ULEA.HI UR47, UR47, UR6, URZ, 0x6 ;  /* 0x000000062f2f7291 */ /* 0x000fe4000f8f30ff */
[----:B------:R-:W-:Y:S02]  /*3450*/  ULOP3.LUT UR5, UR5, 0x3fff, URZ, 0xc0, !UPT ;  /* 0x00003fff05057892 */ /* 0x000fe4000f8ec0ff */
[----:B------:R-:W-:Y:S02]  /*3460*/  USHF.R.S32.HI UR47, URZ, 0x6, UR47 ;  /* 0x00000006ff2f7899 */ /* 0x000fe4000801142f */
[----:B------:R-:W-:Y:S02]  /*3470*/  ULOP3.LUT UR4, UR4, 0x3fff, URZ, 0xc0, !UPT ;  /* 0x00003fff04047892 */ /* 0x000fe4000f8ec0ff */
[----:B------:R-:W-:Y:S01]  /*3480*/  UISETP.LT.AND UP0, UPT, UR47, 0x1, UPT ;  /* 0x000000012f00788c */ /* 0x000fe2000bf01270 */
[----:B------:R-:W-:Y:S01]  /*3490*/  UMOV UR60, 0x0 ;  /* 0x00000000003c7882 */ /* 0x000fe20000000000 */
[----:B------:R-:W-:-:S02]  /*34a0*/  UMOV UR61, 0x4200910 ;  /* 0x04200910003d7882 */ /* 0x000fc40000000000 */
[----:B------:R-:W-:Y:S01]  /*34b0*/  USEL UR64, UR47, 0x1, !UP0 ;  /* 0x000000012f407887 */ /* 0x000fe2000c000000 */
[----:B------:R-:W-:Y:S01]  /*34c0*/  UMOV UR58, 0x0 ;  /* 0x00000000003a7882 */ /* 0x000fe20000000000 */
[----:B------:R-:W-:Y:S01]  /*34d0*/  UMOV UR59, 0x4200910 ;  /* 0x04200910003b7882 */ /* 0x000fe20000000000 */
[----:B------:R-:W-:Y:S01]  /*34e0*/  UMOV UR56, 0x0 ;  /* 0x0000000000387882 */ /* 0x000fe20000000000 */
[----:B------:R-:W-:Y:S01]  /*34f0*/  UMOV UR57, 0x4200910 ;  /* 0x0420091000397882 */ /* 0x000fe20000000000 */
[----:B------:R-:W-:Y:S01]  /*3500*/  UMOV UR54, 0x0 ;  /* 0x0000000000367882 */ /* 0x000fe20000000000 */
[----:B------:R-:W-:Y:S01]  /*3510*/  UMOV UR55, 0x4200910 ;  /* 0x0420091000377882 */ /* 0x000fe20000000000 */
[----:B------:R-:W-:Y:S01]  /*3520*/  UMOV UR52, 0x0 ;  /* 0x0000000000347882 */ /* 0x000fe20000000000 */
[----:B------:R-:W-:Y:S01]  /*3530*/  UMOV UR53, 0x4200910 ;  /* 0x0420091000357882 */ /* 0x000fe20000000000 */
[----:B------:R-:W-:Y:S02]  /*3540*/  ULOP3.LUT UR43, UR5, 0x10000, URZ, 0xfc, !UPT ;  /* 0x00010000052b7892 */ /* 0x000fe4000f8efcff */
[----:B------:R-:W-:-:S02]  /*3550*/  ULOP3.LUT UR44, UR4, 0x10000, URZ, 0xfc, !UPT ;  /* 0x00010000042c7892 */ /* 0x000fc4000f8efcff */
[----:B------:R-:W-:Y:S02]  /*3560*/  UIADD3 UR64, UPT, UPT, -UR64, URZ, URZ ;  /* 0x000000ff40407290 */ /* 0x000fe4000fffe1ff */
[----:B----4-:R-:W-:Y:S01]  /*3570*/  UISETP.GE.AND UP4, UPT, UR7, 0x1, UPT ;  /* 0x000000010700788c */ /* 0x010fe2000bf86270 */
[----:B------:R-:W-:Y:S01]  /*3580*/  UMOV UR50, 0x0 ;  /* 0x0000000000327882 */ /* 0x000fe20000000000 */
[----:B------:R-:W-:Y:S01]  /*3590*/  UMOV UR51, 0x4200910 ;  /* 0x0420091000337882 */ /* 0x000fe20000000000 */
[----:B------:R-:W-:Y:S01]  /*35a0*/  UMOV UR48, 0x0 ;  /* 0x0000000000307882 */ /* 0x000fe20000000000 */
[----:B-1----:R-:W-:Y:S01]  /*35b0*/  R2UR UR65, R0 ;  /* 0x00000000004172ca */ /* 0x002fe200000e0000 */
[----:B------:R-:W-:-:S14]  /*35c0*/  UMOV UR49, 0x4200910 ;  /* 0x0420091000317882 */ /* 0x000fdc0000000000 */
.L_x_66:
[----:B------:R-:W-:Y:S02]  /*35d0*/  LEA R0, R10, UR41, 0x3 ;  /* 0x000000290a007c11 */ /* 0x000fe4000f8e18ff */
[----:B------:R-:W-:Y:S02]  /*35e0*/  SHF.L.U32 R2, R9, 0x1f, RZ ;  /* 0x0000001f09027819 */ /* 0x000fe400000006ff */
[----:B------:R-:W-:Y:S01]  /*35f0*/  PLOP3.LUT P0, PT, PT, PT, UP4, 0x80, 0x8 ;  /* 0x000000000008781c */ /* 0x000fe20003f0f048 */
[----:B------:R-:W-:Y:S01]  /*3600*/  VIADD R3, R0, 0xa0 ;  /* 0x000000a000037836 */ /* 0x000fe20000000000 */
[----:B-1----:R-:W1:Y:S02]  /*3610*/  SYNCS.PHASECHK.TRANS64.TRYWAIT P1, [R0+URZ+0x90], R2 ;  /* 0x00009002000075a7 */ /* 0x002e6400080211ff */
[----:B-1-3--:R-:W-:Y:S09]  /*3620*/  @!P1 BRA `(.L_x_60) ;  /* 0x0000005000d09947 */ /* 0x00aff20003800000 */
.L_x_153:
[----:B------:R-:W-:Y:S01]  /*3630*/  LEA R4, R10, UR41, 0x4 ;  /* 0x000000290a047c11 */ /* 0x000fe2000f8e20ff */
[----:B------:R-:W-:Y:S01]  /*3640*/  @UP4 ULEA UR4, UR39, UR41, 0x3 ;  /* 0x0000002927044291 */ /* 0x000fe2000f8e18ff */
[----:B------:R-:W-:Y:S01]  /*3650*/  PLOP3.LUT P2, PT, PT, PT, PT, 0x80, 0x8 ;  /* 0x000000000008781c */ /* 0x000fe20003f4f070 */
[----:B------:R-:W-:Y:S01]  /*3660*/  ULEA UR46, UR45, UR41, 0x3 ;  /* 0x000000292d2e7291 */ /* 0x000fe2000f8e18ff */
[----:B------:R-:W-:Y:S02]  /*3670*/  PRMT R3, RZ, 0x654, R3 ;  /* 0x00000654ff037816 */ /* 0x000fe40000000003 */
[----:B------:R-:W2:Y:S01]  /*3680*/  LDS.128 R4, [R4+0x120] ;  /* 0x0001200004047984 */ /* 0x000ea20000000c00 */
[----:B-1----:R-:W-:Y:S02]  /*3690*/  @P0 SHF.L.U32 R2, R8, 0x1f, RZ ;  /* 0x0000001f08020819 */ /* 0x002fe400000006ff */
[----:B------:R-:W-:Y:S01]  /*36a0*/  SHF.L.U32 R0, R11, 0x1f, RZ ;  /* 0x0000001f0b007819 */ /* 0x000fe200000006ff */
[----:B------:R-:W-:Y:S01]  /*36b0*/  @!PT LDS RZ, [RZ] ;  /* 0x00000000fffff984 */ /* 0x000fe20000000800 */
[----:B------:R-:W-:Y:S01]  /*36c0*/  @!PT LDS RZ, [RZ] ;  /* 0x00000000fffff984 */ /* 0x000fe20000000800 */
[----:B------:R-:W-:Y:S01]  /*36d0*/  @!PT LDS RZ, [RZ] ;  /* 0x00000000fffff984 */ /* 0x000fe20000000800 */
[----:B------:R-:W-:Y:S01]  /*36e0*/  @!PT LDS RZ, [RZ] ;  /* 0x00000000fffff984 */ /* 0x000fe20000000800 */
[----:B------:R1:W-:Y:S06]  /*36f0*/  MEMBAR.ALL.CTA ;  /* 0x0000000000007992 */ /* 0x0003ec0000008000 */
[----:B-1----:R-:W1:Y:S02]  /*3700*/  FENCE.VIEW.ASYNC.S ;  /* 0x00000000000073c6 */ /* 0x002e640000000000 */
[----:B-1----:R1:W-:Y:S01]  /*3710*/  SYNCS.ARRIVE.TRANS64.RED.A1T0 RZ, [R3+URZ], RZ ;  /* 0x000000ff03ff79a7 */ /* 0x0023e200081004ff */
[----:B------:R1:W3:Y:S01]  /*3720*/  @P0 SYNCS.PHASECHK.TRANS64.TRYWAIT P2, [UR4], R2 ;  /* 0x00000002ff0005a7 */ /* 0x0002e20008041104 */
[----:B------:R-:W-:Y:S01]  /*3730*/  ULEA.HI UR4, UR45, UR45, URZ, 0x1 ;  /* 0x0000002d2d047291 */ /* 0x000fe2000f8f08ff */
[----:B--2---:R-:W-:-:S03]  /*3740*/  LOP3.LUT P1, RZ, R6, 0x1, RZ, 0xc0, !PT ;  /* 0x0000000106ff7812 */ /* 0x004fc6000782c0ff */
[----:B------:R-:W-:Y:S02]  /*3750*/  USHF.L.U32 UR5, UR4, 0x6, URZ ;  /* 0x0000000604057899 */ /* 0x000fe400080006ff */
[----:B------:R-:W-:Y:S02]  /*3760*/  ULOP3.LUT UR36, UR4, 0xffe, URZ, 0xc0, !UPT ;  /* 0x00000ffe04247892 */ /* 0x000fe4000f8ec0ff */
[----:B------:R-:W-:Y:S02]  /*3770*/  ULOP3.LUT UR4, UR5, 0xffffff80, URZ, 0xc0, !UPT ;  /* 0xffffff8005047892 */ /* 0x000fe4000f8ec0ff */
[----:B------:R-:W-:Y:S02]  /*3780*/  UIADD3 UR36, UPT, UPT, -UR36, UR45, URZ ;  /* 0x0000002d24247290 */ /* 0x000fe4000fffe1ff */
[----:B------:R-:W-:Y:S01]  /*3790*/  UIADD3 UR4, UPT, UPT, UR65, UR4, URZ ;  /* 0x0000000441047290 */ /* 0x000fe2000fffe0ff */
[----:B------:R-:W2:Y:S03]  /*37a0*/  SYNCS.PHASECHK.TRANS64.TRYWAIT P0, [UR46+0xd0], R0 ;  /* 0x0000d000ff0075a7 */ /* 0x000ea6000800112e */
[----:B------:R-:W-:Y:S01]  /*37b0*/  ULEA UR36, UR36, UR4, 0x14 ;  /* 0x0000000424247291 */ /* 0x000fe2000f8ea0ff */
[----:B-123--:R-:W-:Y:S11]  /*37c0*/  @!P0 BRA `(.L_x_61) ;  /* 0x00000050007c8947 */ /* 0x00eff60003800000 */
.L_x_155:
[----:B------:R-:W-:Y:S01]  /*37d0*/  IADD3 R10, PT, PT, R10, 0x1, RZ ;  /* 0x000000010a0a7810 */ /* 0x000fe20007ffe0ff */
[----:B------:R-:W-:Y:S06]  /*37e0*/  BRA.U !UP4, `(.L_x_62) ;  /* 0x000000050c107547 */ /* 0x000fec000b800000 */
[----:B------:R-:W-:Y:S01]  /*37f0*/  UPLOP3.LUT UP2, UPT, UPT, UPT, UPT, 0x40, 0x4 ;  /* 0x000000000004789c */ /* 0x000fe20003f4e870 */
[----:B------:R-:W-:Y:S01]  /*3800*/  UMOV UR38, UR64 ;  /* 0x0000004000267c82 */ /* 0x000fe20008000000 */
[----:B------:R-:W-:Y:S01]  /*3810*/  UMOV UR37, UR47 ;  /* 0x0000002f00257c82 */ /* 0x000fe20008000000 */
[----:B------:R-:W-:-:S08]  /*3820*/  UMOV UR5, UR39 ;  /* 0x0000002700057c82 */ /* 0x000fd00008000000 */
.L_x_65:
[----:B------:R-:W-:Y:S02]  /*3830*/  UIADD3 UR38, UPT, UPT, UR38, 0x1, URZ ;  /* 0x0000000126267890 */ /* 0x000fe4000fffe0ff */
[----:B------:R-:W-:Y:S02]  /*3840*/  ULEA UR7, UR5, UR41, 0x3 ;  /* 0x0000002905077291 */ /* 0x000fe4000f8e18ff */
[----:B------:R-:W-:Y:S01]  /*3850*/  UISETP.NE.AND UP3, UPT, UR38, URZ, UPT ;  /* 0x000000ff2600728c */ /* 0x000fe2000bf65270 */
[----:B--23--:R-:W-:Y:S10]  /*3860*/  @P2 BRA `(.L_x_63) ;  /* 0x00000000000c2947 */ /* 0x00cff40003800000 */
[----:B-1----:R-:W-:Y:S04]  /*3870*/  SHF.L.U32 R2, R8, 0x1f, RZ ;  /* 0x0000001f08027819 */ /* 0x002fe800000006ff */
[----:B------:R-:W1:Y:S02]  /*3880*/  SYNCS.PHASECHK.TRANS64.TRYWAIT P0, [UR7], R2 ;  /* 0x00000002ff0075a7 */ /* 0x000e640008001107 */
[----:B-1----:R-:W-:Y:S05]  /*3890*/  @!P0 BRA `(.L_x_64) ;  /* 0x0000005000608947 */ /* 0x002fea0003800000 */
.L_x_63:
[----:B------:R-:W-:Y:S01]  /*38a0*/  UISETP.NE.AND UP0, UPT, UR37, 0x1, UPT ;  /* 0x000000012500788c */ /* 0x000fe2000bf05270 */
[----:B------:R-:W-:Y:S01]  /*38b0*/  PLOP3.LUT P2, PT, PT, PT, PT, 0x80, 0x8 ;  /* 0x000000000008781c */ /* 0x000fe20003f4f070 */
[----:B------:R-:W-:Y:S02]  /*38c0*/  UIADD3 UR4, UPT, UPT, UR5, 0x1, URZ ;  /* 0x0000000105047890 */ /* 0x000fe4000fffe0ff */
[----:B------:R-:W-:Y:S02]  /*38d0*/  UIADD3 UR40, UPT, UPT, UR7, 0x20, URZ ;  /* 0x0000002007287890 */ /* 0x000fe4000fffe0ff */
[----:B------:R-:W-:Y:S01]  /*38e0*/  UISETP.NE.AND UP1, UPT, UR4, 0x4, UPT ;  /* 0x000000040400788c */ /* 0x000fe2000bf25270 */
[----:B------:R-:W-:Y:S01]  /*38f0*/  PLOP3.LUT P0, PT, PT, PT, UP0, 0x80, 0x8 ;  /* 0x000000000008781c */ /* 0x000fe20003f0f008 */
[----:B------:R-:W-:Y:S02]  /*3900*/  UIADD3 UR37, UPT, UPT, UR37, -0x1, URZ ;  /* 0xffffffff25257890 */ /* 0x000fe4000fffe0ff */
[----:B------:R-:W-:Y:S02]  /*3910*/  USEL UR6, URZ, 0x1, UP1 ;  /* 0x00000001ff067887 */ /* 0x000fe40008800000 */
[----:B------:R-:W-:Y:S01]  /*3920*/  USEL UR39, UR4, URZ, UP1 ;  /* 0x000000ff04277287 */ /* 0x000fe20008800000 */
[----:B------:R-:W-:Y:S01]  /*3930*/  UMOV UR7, 0x40004040 ;  /* 0x4000404000077882 */ /* 0x000fe20000000000 */
[----:B------:R-:W-:Y:S02]  /*3940*/  UMOV UR35, 0x40004040 ;  /* 0x4000404000237882 */ /* 0x000fe40000000000 */
[----:B------:R-:W-:Y:S01]  /*3950*/  @UP0 ULEA UR4, UR39, UR41, 0x3 ;  /* 0x0000002927040291 */ /* 0x000fe2000f8e18ff */
[----:B------:R-:W-:Y:S01]  /*3960*/  LOP3.LUT R8, R8, UR6, RZ, 0x3c, !PT ;  /* 0x0000000608087c12 */ /* 0x000fe2000f8e3cff */
[----:B------:R-:W-:Y:S01]  /*3970*/  ULEA UR6, UR5, UR44, 0xb ;  /* 0x0000002c05067291 */ /* 0x000fe2000f8e58ff */
[----:B------:R-:W-:Y:S02]  /*3980*/  UMOV UR33, 0x40004040 ;  /* 0x4000404000217882 */ /* 0x000fe40000000000 */
[----:B-1----:R-:W-:Y:S01]  /*3990*/  @P0 SHF.L.U32 R0, R8, 0x1f, RZ ;  /* 0x0000001f08000819 */ /* 0x002fe200000006ff */
[----:B------:R-:W-:Y:S02]  /*39a0*/  UIADD3 UR34, UPT, UPT, UR6, 0x2, URZ ;  /* 0x0000000206227890 */ /* 0x000fe4000fffe0ff */
[----:B------:R-:W-:Y:S01]  /*39b0*/  UIADD3 UR30, UPT, UPT, UR6, 0x4, URZ ;  /* 0x00000004061e7890 */ /* 0x000fe2000fffe0ff */
[----:B------:R2:W3:Y:S01]  /*39c0*/  @P0 SYNCS.PHASECHK.TRANS64.TRYWAIT P2, [UR4], R0 ;  /* 0x00000000ff0005a7 */ /* 0x0004e20008041104 */
[----:B------:R-:W-:Y:S02]  /*39d0*/  ULEA UR4, UR5, UR43, 0xa ;  /* 0x0000002b05047291 */ /* 0x000fe4000f8e50ff */
[----:B------:R-:W-:Y:S02]  /*39e0*/  UIADD3 UR26, UPT, UPT, UR6, 0x6, URZ ;  /* 0x00000006061a7890 */ /* 0x000fe4000fffe0ff */
        /* <DEDUP_REMOVED lines=10> */
[----:B------:R-:W-:Y:S01]  /*3a90*/  UIADD3 UR8, UPT, UPT, UR4, 0x206, URZ ;  /* 0x0000020604087890 */ /* 0x000fe2000fffe0ff */
[----:B------:R-:W-:Y:S01]  /*3aa0*/  UMOV UR5, 0x40004040 ;  /* 0x4000404000057882 */ /* 0x000fe20000000000 */
[----:B------:R-:W-:Y:S01]  /*3ab0*/  UMOV UR31, 0x40004040 ;  /* 0x40004040001f7882 */ /* 0x000fe20000000000 */
[----:B------:R1:W-:Y:S01]  /*3ac0*/  UTCHMMA gdesc[UR4], gdesc[UR6], tmem[UR36], tmem[UR62], idesc[UR63], UP2 ;  /* 0x00ff3e06040075ea */ /* 0x0003e20009000024 */
[----:B------:R-:W-:Y:S01]  /*3ad0*/  UPLOP3.LUT UP2, UPT, UPT, UPT, UPT, 0x80, 0x8 ;  /* 0x000000000008789c */ /* 0x000fe20003f4f070 */
[----:B------:R2:W-:Y:S01]  /*3ae0*/  UTCHMMA gdesc[UR32], gdesc[UR34], tmem[UR36], tmem[UR60], idesc[UR61], UPT ;  /* 0x00ff3c22200075ea */ /* 0x0005e2000b800024 */
[----:B------:R-:W-:Y:S01]  /*3af0*/  UMOV UR29, 0x40004040 ;  /* 0x40004040001d7882 */ /* 0x000fe20000000000 */
[----:B------:R-:W-:Y:S01]  /*3b00*/  UMOV UR27, 0x40004040 ;  /* 0x40004040001b7882 */ /* 0x000fe20000000000 */
        /* <DEDUP_REMOVED lines=12> */
[----:B------:R-:W-:Y:S01]  /*3bd0*/  UMOV UR9, 0x40004040 ;  /* 0x4000404000097882 */ /* 0x000fe20000000000 */
[----:B------:R2:W-:Y:S01]  /*3be0*/  UTCHMMA gdesc[UR12], gdesc[UR14], tmem[UR36], tmem[UR50], idesc[UR51], UPT ;  /* 0x00ff320e0c0075ea */ /* 0x0005e2000b800024 */
[----:B------:R2:W-:Y:S01]  /*3bf0*/  UTCHMMA gdesc[UR8], gdesc[UR10], tmem[UR36], tmem[UR48], idesc[UR49], UPT ;  /* 0x00ff300a080075ea */ /* 0x0005e2000b800024 */
[----:B------:R2:W-:Y:S01]  /*3c00*/  UTCBAR.MULTICAST [UR40], URZ, UR42 ;  /* 0x000000ff280073e9 */ /* 0x0005e2000800082a */
[----:B-1----:R-:W-:Y:S01]  /*3c10*/  UMOV UR5, UR39 ;  /* 0x0000002700057c82 */ /* 0x002fe20008000000 */
[----:B------:R-:W-:Y:S05]  /*3c20*/  BRA.U UP3, `(.L_x_65) ;  /* 0xfffffffd03007547 */ /* 0x000fea000b83ffff */
.L_x_62:
[----:B------:R-:W-:Y:S01]  /*3c30*/  UIADD3 UR4, UPT, UPT, UR45, 0x1, URZ ;  /* 0x000000012d047890 */ /* 0x000fe2000fffe0ff */
[C---:B------:R-:W-:Y:S01]  /*3c40*/  ISETP.NE.AND P0, PT, R10.reuse, 0x2, PT ;  /* 0x000000020a00780c */ /* 0x040fe20003f05270 */
[----:B------:R-:W-:Y:S02]  /*3c50*/  UIADD3 UR5, UPT, UPT, UR46, 0xb0, URZ ;  /* 0x000000b02e057890 */ /* 0x000fe4000fffe0ff */
[----:B------:R-:W-:Y:S01]  /*3c60*/  UISETP.NE.AND UP0, UPT, UR4, 0x4, UPT ;  /* 0x000000040400788c */ /* 0x000fe2000bf05270 */
[----:B-12---:R-:W-:Y:S02]  /*3c70*/  SEL R0, RZ, 0x1, P0 ;  /* 0x00000001ff007807 */ /* 0x006fe40000000000 */
[----:B------:R-:W-:Y:S01]  /*3c80*/  SEL R10, R10, RZ, P0 ;  /* 0x000000ff0a0a7207 */ /* 0x000fe20000000000 */
[----:B------:R-:W-:Y:S01]  /*3c90*/  USEL UR6, URZ, 0x1, UP0 ;  /* 0x00000001ff067887 */ /* 0x000fe20008000000 */
[----:B------:R-:W-:Y:S01]  /*3ca0*/  LOP3.LUT R9, R9, R0, RZ, 0x3c, !PT ;  /* 0x0000000009097212 */ /* 0x000fe200078e3cff */
[----:B------:R-:W-:Y:S01]  /*3cb0*/  USEL UR45, UR4, URZ, UP0 ;  /* 0x000000ff042d7287 */ /* 0x000fe20008000000 */
[----:B------:R1:W-:Y:S03]  /*3cc0*/  UTCBAR [UR5], URZ ;  /* 0x000000ff050073e9 */ /* 0x0003e600080000ff */
[----:B------:R-:W-:Y:S01]  /*3cd0*/  LOP3.LUT R11, R11, UR6, RZ, 0x3c, !PT ;  /* 0x000000060b0b7c12 */ /* 0x000fe2000f8e3cff */
[----:B------:R-:W-:Y:S07]  /*3ce0*/  @P1 BRA `(.L_x_66) ;  /* 0xfffffff800381947 */ /* 0x000fee000383ffff */
[----:B------:R-:W2:Y:S01]  /*3cf0*/  S2UR UR8, SR_CgaCtaId ;  /* 0x00000000000879c3 */ /* 0x000ea20000008800 */
[----:B------:R-:W-:Y:S01]  /*3d00*/  ELECT P0, URZ, PT ;  /* 0x0000000000ff782f */ /* 0x000fe20003800000 */
[----:B------:R-:W-:Y:S01]  /*3d10*/  IMAD.MOV.U32 R0, RZ, RZ, 0x1 ;  /* 0x00000001ff007424 */ /* 0x000fe200078e00ff */
[----:B------:R-:W-:Y:S01]  /*3d20*/  UIADD3 UR41, UPT, UPT, UR41, 0xd0, URZ ;  /* 0x000000d029297890 */ /* 0x000fe2000fffe0ff */
[----:B------:R-:W-:Y:S01]  /*3d30*/  SHF.L.U32 R2, R11, 0x1f, RZ ;  /* 0x0000001f0b027819 */ /* 0x000fe200000006ff */
[----:B------:R-:W-:-:S03]  /*3d40*/  UMOV UR4, 0x40 ;  /* 0x0000004000047882 */ /* 0x000fc60000000000 */
[----:B------:R-:W-:Y:S01]  /*3d50*/  UVIRTCOUNT.DEALLOC.SMPOOL 0x80 ;  /* 0x000000800000784c */ /* 0x000fe20000000000 */
[----:B--2---:R-:W-:Y:S02]  /*3d60*/  ULEA UR8, UR8, UR4, 0x18 ;  /* 0x0000000408087291 */ /* 0x004fe4000f8ec0ff */
[----:B------:R-:W-:-:S07]  /*3d70*/  ULEA UR4, UR45, UR41, 0x3 ;  /* 0x000000292d047291 */ /* 0x000fce000f8e18ff */
[----:B------:R2:W-:Y:S02]  /*3d80*/  @P0 STS.U8 [UR8+0x1c], R0 ;  /* 0x00001c00ff000988 */ /* 0x0005e40008000008 */
[----:B------:R-:W4:Y:S02]  /*3d90*/  SYNCS.PHASECHK.TRANS64.TRYWAIT P0, [UR4], R2 ;  /* 0x00000002ff0075a7 */ /* 0x000f240008001104 */
[----:B--2-4-:R-:W-:Y:S05]  /*3da0*/  @!P0 BRA `(.L_x_67) ;  /* 0x0000004c00348947 */ /* 0x014fea0003800000 */
.L_x_158:
[----:B------:R-:W-:-:S04]  /*3db0*/  UIADD3 UR4, UPT, UPT, UR45, 0x1, URZ ;  /* 0x000000012d047890 */ /* 0x000fc8000fffe0ff */
[----:B------:R-:W-:-:S04]  /*3dc0*/  UISETP.NE.AND UP0, UPT, UR4, 0x4, UPT ;  /* 0x000000040400788c */ /* 0x000fc8000bf05270 */
[----:B------:R-:W-:Y:S02]  /*3dd0*/  USEL UR6, URZ, 0x1, UP0 ;  /* 0x00000001ff067887 */ /* 0x000fe40008000000 */
[----:B------:R-:W-:-:S04]  /*3de0*/  USEL UR4, UR4, URZ, UP0 ;  /* 0x000000ff04047287 */ /* 0x000fc80008000000 */
[----:B-1----:R-:W-:Y:S01]  /*3df0*/  ULEA UR5, UR4, UR41, 0x3 ;  /* 0x0000002904057291 */ /* 0x002fe2000f8e18ff */
[----:B--2---:R-:W-:-:S04]  /*3e00*/  LOP3.LUT R2, R11, UR6, RZ, 0x3c, !PT ;  /* 0x000000060b027c12 */ /* 0x004fc8000f8e3cff */
[----:B------:R-:W-:-:S04]  /*3e10*/  SHF.L.U32 R3, R2, 0x1f, RZ ;  /* 0x0000001f02037819 */ /* 0x000fc800000006ff */
[----:B------:R-:W1:Y:S02]  /*3e20*/  SYNCS.PHASECHK.TRANS64.TRYWAIT P0, [UR5], R3 ;  /* 0x00000003ff0075a7 */ /* 0x000e640008001105 */
[----:B-1----:R-:W-:Y:S05]  /*3e30*/  @!P0 BRA `(.L_x_68) ;  /* 0x0000004c00288947 */ /* 0x002fea0003800000 */
.L_x_160:
        /* <DEDUP_REMOVED lines=9> */
.L_x_162:
[----:B------:R-:W-:-:S04]  /*3ed0*/  UIADD3 UR4, UPT, UPT, UR4, 0x1, URZ ;  /* 0x0000000104047890 */ /* 0x000fc8000fffe0ff */
[----:B------:R-:W-:-:S04]  /*3ee0*/  UISETP.NE.AND UP0, UPT, UR4, 0x4, UPT ;  /* 0x000000040400788c */ /* 0x000fc8000bf05270 */
[----:B------:R-:W-:Y:S02]  /*3ef0*/  USEL UR5, URZ, 0x1, UP0 ;  /* 0x00000001ff057887 */ /* 0x000fe40008000000 */
[----:B------:R-:W-:-:S04]  /*3f00*/  USEL UR4, UR4, URZ, UP0 ;  /* 0x000000ff04047287 */ /* 0x000fc80008000000 */
[----:B------:R-:W-:Y:S01]  /*3f10*/  ULEA UR4, UR4, UR41, 0x3 ;  /* 0x0000002904047291 */ /* 0x000fe2000f8e18ff */
[----:B------:R-:W-:-:S04]  /*3f20*/  LOP3.LUT R2, R2, UR5, RZ, 0x3c, !PT ;  /* 0x0000000502027c12 */ /* 0x000fc8000f8e3cff */
[----:B------:R-:W-:-:S04]  /*3f30*/  SHF.L.U32 R2, R2, 0x1f, RZ ;  /* 0x0000001f02027819 */ /* 0x000fc800000006ff */
[----:B------:R-:W2:Y:S02]  /*3f40*/  SYNCS.PHASECHK.TRANS64.TRYWAIT P0, [UR4], R2 ;  /* 0x00000002ff0075a7 */ /* 0x000ea40008001104 */
[----:B--2---:R-:W-:Y:S05]  /*3f50*/  @!P0 BRA `(.L_x_70) ;  /* 0x0000004c00108947 */ /* 0x004fea0003800000 */
.L_x_164:
[----:B------:R-:W-:Y:S01]  /*3f60*/  NOP ;  /* 0x0000000000007918 */ /* 0x000fe20000000000 */
[----:B-1----:R-:W1:Y:S01]  /*3f70*/  LDS R0, [UR8+0x14] ;  /* 0x00001408ff007984 */ /* 0x002e620008000800 */
[----:B------:R-:W-:Y:S01]  /*3f80*/  ULOP3.LUT UR4, UR65, 0xffff, URZ, 0xc0, !UPT ;  /* 0x0000ffff41047892 */ /* 0x000fe2000f8ec0ff */
[----:B------:R-:W-:Y:S01]  /*3f90*/  UMOV UR5, 0xffff ;  /* 0x0000ffff00057882 */ /* 0x000fe20000000000 */
[----:B------:R-:W-:Y:S02]  /*3fa0*/  UMOV UR6, 0x1 ;  /* 0x0000000100067882 */ /* 0x000fe40000000000 */
[----:B------:R-:W-:-:S04]  /*3fb0*/  USHF.R.U32.HI UR4, URZ, 0x5, UR4 ;  /* 0x00000005ff047899 */ /* 0x000fc80008011604 */
[----:B------:R-:W-:Y:S02]  /*3fc0*/  USHF.L.U32 UR5, UR5, UR4, URZ ;  /* 0x0000000405057299 */ /* 0x000fe400080006ff */
[----:B------:R-:W-:-:S04]  /*3fd0*/  USHF.L.U32 UR4, UR6, UR4, URZ ;  /* 0x0000000406047299 */ /* 0x000fc800080006ff */
[----:B-1----:R-:W-:-:S04]  /*3fe0*/  LOP3.LUT R0, R0, UR5, RZ, 0xc0, !PT ;  /* 0x0000000500007c12 */ /* 0x002fc8000f8ec0ff */
[----:B------:R-:W-:-:S13]  /*3ff0*/  ISETP.NE.AND P0, PT, R0, UR5, PT ;  /* 0x0000000500007c0c */ /* 0x000fda000bf05270 */
[----:B------:R-:W-:Y:S05]  /*4000*/  @P0 BRA `(.L_x_71) ;  /* 0x0000000000580947 */ /* 0x000fea0003800000 */
[----:B------:R-:W1:Y:S02]  /*4010*/  LDS R0, [UR8+0x18] ;  /* 0x00001808ff007984 */ /* 0x000e640008000800 */
[----:B-1----:R-:W-:-:S04]  /*4020*/  LOP3.LUT R0, R0, UR4, RZ, 0xc0, !PT ;  /* 0x0000000400007c12 */ /* 0x002fc8000f8ec0ff */
[----:B------:R-:W-:-:S13]  /*4030*/  ISETP.NE.AND P0, PT, R0, UR4, PT ;  /* 0x0000000400007c0c */ /* 0x000fda000bf05270 */
[----:B------:R-:W-:Y:S05]  /*4040*/  @P0 BRA `(.L_x_72) ;  /* 0x00000000003c0947 */ /* 0x000fea0003800000 */
[----:B------:R-:W1:Y:S01]  /*4050*/  S2R R2, SR_LANEID ;  /* 0x0000000000027919 */ /* 0x000e620000000000 */
[----:B------:R-:W-:-:S06]  /*4060*/  ULOP3.LUT UR5, URZ, UR5, URZ, 0x33, !UPT ;  /* 0x00000005ff057292 */ /* 0x000fcc000f8e33ff */
[----:B------:R-:W-:-:S04]  /*4070*/  IMAD.U32 R0, RZ, RZ, UR5 ;  /* 0x00000005ff007e24 */ /* 0x000fc8000f8e00ff */
[----:B------:R2:W4:Y:S02]  /*4080*/  REDUX UR7, R0 ;  /* 0x00000000000773c4 */ /* 0x0005240000000000 */
[----:B------:R1:W-:Y:S01]  /*4090*/  UTCATOMSWS.AND URZ, UR5 ;  /* 0x0000000500ff79e3 */ /* 0x0003e20008000000 */
[----:B--2---:R-:W-:Y:S01]  /*40a0*/  LOP3.LUT R0, RZ, UR4, RZ, 0x33, !PT ;  /* 0x00000004ff007c12 */ /* 0x004fe2000f8e33ff */
[----:B------:R-:W-:Y:S02]  /*40b0*/  VOTEU.ANY UR4, UPT, PT ;  /* 0x0000000000047886 */ /* 0x000fe400038e0100 */
[----:B------:R-:W-:Y:S02]  /*40c0*/  UFLO.U32 UR4, UR4 ;  /* 0x00000004000472bd */ /* 0x000fe400080e0000 */
[----:B------:R-:W2:Y:S04]  /*40d0*/  REDUX UR6, R0 ;  /* 0x00000000000673c4 */ /* 0x000ea80000000000 */
[----:B-1----:R-:W-:-:S02]  /*40e0*/  ISETP.EQ.U32.AND P0, PT, R2, UR4, PT ;  /* 0x0000000402007c0c */ /* 0x002fc4000bf02070 */
[----:B----4-:R-:W-:-:S11]  /*40f0*/  MOV R2, UR7 ;  /* 0x0000000700027c02 */ /* 0x010fd60008000f00 */
[----:B------:R1:W-:Y:S01]  /*4100*/  @P0 ATOMS.AND RZ, [UR8+0x14], R2 ;  /* 0x00001402ffff098c */ /* 0x0003e2000a800008 */
[----:B--2---:R-:W-:-:S05]  /*4110*/  IMAD.U32 R0, RZ, RZ, UR6 ;  /* 0x00000006ff007e24 */ /* 0x004fca000f8e00ff */
[----:B------:R1:W-:Y:S01]  /*4120*/  @P0 ATOMS.AND RZ, [UR8+0x18], R0 ;  /* 0x00001800ffff098c */ /* 0x0003e2000a800008 */
[----:B------:R-:W-:Y:S05]  /*4130*/  BRA `(.L_x_73) ;  /* 0x0000000000147947 */ /* 0x000fea0003800000 */
.L_x_72:
[----:B------:R-:W-:Y:S02]  /*4140*/  MOV R2, 0x4160 ;  /* 0x0000416000027802 */ /* 0x000fe40000000f00 */
[----:B---3-5:R-:W-:Y:S05]  /*4150*/  CALL.REL.NOINC `($__internal_0_$__cuda_sm10x_tcgen05_guardrail_trap_col_being_dealloced_not_returned_by_alloc) ;  /* 0x0000004c00f87944 */ /* 0x028fea0003c00000 */
[----:B------:R-:W-:Y:S05]  /*4160*/  BRA `(.L_x_73) ;  /* 0x0000000000087947 */ /* 0x000fea0003800000 */
.L_x_71:
[----:B------:R-:W-:Y:S02]  /*4170*/  MOV R2, 0x4190 ;  /* 0x0000419000027802 */ /* 0x000fe40000000f00 */
[----:B---3-5:R-:W-:Y:S05]  /*4180*/  CALL.REL.NOINC `($__internal_2_$__cuda_sm10x_tcgen05_guardrail_trap_unallocated_columns_being_dealloced) ;  /* 0x0000005000047944 */ /* 0x028fea0003c00000 */
.L_x_73:
[----:B------:R-:W-:Y:S01]  /*4190*/  NOP ;  /* 0x0000000000007918 */ /* 0x000fe20000000000 */
[----:B------:R-:W-:Y:S05]  /*41a0*/  EXIT ;  /* 0x000000000000794d */ /* 0x000fea0003800000 */
.L_x_55:
[----:B------:R-:W-:-:S09]  /*41b0*/  UISETP.NE.OR UP0, UPT, UR17, 0x3, !UP3 ;  /* 0x000000031100788c */ /* 0x000fd2000df05670 */
[----:B------:R-:W-:Y:S05]  /*41c0*/  BRA.U UP0, `(.L_x_74) ;  /* 0x0000001100547547 */ /* 0x000fea000b800000 */
[----:B------:R-:W1:Y:S01]  /*41d0*/  LDCU UR31, c[0x0][0x370] ;  /* 0x00006e00ff1f77ac */ /* 0x000e620008000800 */
[----:B------:R-:W2:Y:S01]  /*41e0*/  LDC.64 R16, c[0x0][0x348] ;  /* 0x0000d200ff107b82 */ /* 0x000ea20000000a00 */
[----:B------:R-:W-:Y:S02]  /*41f0*/  HFMA2 R13, -RZ, RZ, 0, 0 ;  /* 0x00000000ff0d7431 */ /* 0x000fe400000001ff */
[----:B------:R-:W-:Y:S01]  /*4200*/  IMAD.MOV.U32 R15, RZ, RZ, 0x1 ;  /* 0x00000001ff0f7424 */ /* 0x000fe200078e00ff */
[----:B------:R-:W1:Y:S01]  /*4210*/  LDCU.128 UR48, c[0x0][0xb10] ;  /* 0x00016200ff3077ac */ /* 0x000e620008000c00 */
[----:B------:R-:W-:Y:S01]  /*4220*/  IMAD.MOV.U32 R14, RZ, RZ, RZ ;  /* 0x000000ffff0e7224 */ /* 0x000fe200078e00ff */
[----:B------:R-:W-:Y:S01]  /*4230*/  MOV R7, 0x2000 ;  /* 0x0000200000077802 */ /* 0x000fe20000000f00 */
[----:B------:R-:W3:Y:S01]  /*4240*/  LDCU UR30, c[0x0][0x374] ;  /* 0x00006e80ff1e77ac */ /* 0x000ee20008000800 */
[----:B------:R-:W4:Y:S01]  /*4250*/  LDC.64 R2, c[0x0][0x888] ;  /* 0x00022200ff027b82 */ /* 0x000f220000000a00 */
[----:B------:R-:W3:Y:S01]  /*4260*/  LDCU UR15, c[0x0][0xb0c] ;  /* 0x00016180ff0f77ac */ /* 0x000ee20008000800 */
[----:B------:R-:W2:Y:S06]  /*4270*/  LDCU UR41, c[0x0][0xb20] ;  /* 0x00016400ff2977ac */ /* 0x000eac0008000800 */
[----:B------:R-:W4:Y:S01]  /*4280*/  LDC.64 R4, c[0x0][0x890] ;  /* 0x00022400ff047b82 */ /* 0x000f220000000a00 */
[----:B------:R-:W2:Y:S01]  /*4290*/  LDCU UR4, c[0x0][0xb30] ;  /* 0x00016600ff0477ac */ /* 0x000ea20008000800 */
[----:B------:R-:W-:Y:S01]  /*42a0*/  UMOV UR21, 0x400 ;  /* 0x0000040000157882 */ /* 0x000fe20000000000 */
[----:B-1----:R-:W-:-:S02]  /*42b0*/  UIMAD.WIDE.U32 UR6, UR31, UR48, URZ ;  /* 0x000000301f0672a5 */ /* 0x002fc4000f8e00ff */
[----:B---3--:R-:W-:Y:S02]  /*42c0*/  UIMAD.WIDE.U32 UR8, UR30, UR51, URZ ;  /* 0x000000331e0872a5 */ /* 0x008fe4000f8e00ff */
[----:B------:R-:W-:Y:S02]  /*42d0*/  ULEA UR21, UR47, UR21, 0x18 ;  /* 0x000000152f157291 */ /* 0x000fe4000f8ec0ff */
[----:B------:R-:W-:Y:S02]  /*42e0*/  UPLOP3.LUT UP3, UPT, UPT, UPT, UPT, 0x40, 0x4 ;  /* 0x000000000004789c */ /* 0x000fe40003f6e870 */
[----:B------:R-:W-:Y:S01]  /*42f0*/  UIADD3 UR37, UPT, UPT, UR21, 0x58, URZ ;  /* 0x0000005815257890 */ /* 0x000fe2000fffe0ff */
[----:B------:R-:W-:Y:S01]  /*4300*/  UMOV UR6, UR7 ;  /* 0x0000000700067c82 */ /* 0x000fe20008000000 */
[----:B------:R-:W-:Y:S01]  /*4310*/  UMOV UR38, UR9 ;  /* 0x0000000900267c82 */ /* 0x000fe20008000000 */
[----:B------:R-:W-:Y:S02]  /*4320*/  UISETP.GE.AND UP0, UPT, UR42, 0x1, UPT ;  /* 0x000000012a00788c */ /* 0x000fe4000bf06270 */
[----:B------:R-:W-:Y:S01]  /*4330*/  UISETP.NE.AND UP4, UPT, UR42, 0x1, UPT ;  /* 0x000000012a00788c */ /* 0x000fe2000bf85270 */
[----:B------:R-:W1:Y:S01]  /*4340*/  LDCU.64 UR22, c[0x0][0xb28] ;  /* 0x00016500ff1677ac */ /* 0x000e620008000a00 */
[----:B------:R-:W-:-:S02]  /*4350*/  UISETP.NE.AND UP6, UPT, UR15, 0x1, UPT ;  /* 0x000000010f00788c */ /* 0x000fc4000bfc5270 */
[----:B------:R-:W-:Y:S02]  /*4360*/  UISETP.NE.AND UP5, UPT, UR50, 0x1, UPT ;  /* 0x000000013200788c */ /* 0x000fe4000bfa5270 */
[----:B------:R-:W-:Y:S02]  /*4370*/  UIADD3 UR33, UPT, UPT, UR21, 0x40, URZ ;  /* 0x0000004015217890 */ /* 0x000fe4000fffe0ff */
[----:B------:R-:W-:Y:S02]  /*4380*/  UIADD3 UR25, UPT, UPT, UR21, 0x48, URZ ;  /* 0x0000004815197890 */ /* 0x000fe4000fffe0ff */
[----:B------:R-:W-:Y:S02]  /*4390*/  UIADD3 UR17, UPT, UPT, UR21, 0x50, URZ ;  /* 0x0000005015117890 */ /* 0x000fe4000fffe0ff */
[----:B------:R-:W-:Y:S02]  /*43a0*/  UPRMT UR37, UR47, 0x654, UR37 ;  /* 0x000006542f257896 */ /* 0x000fe40008000025 */
[----:B------:R-:W-:-:S02]  /*43b0*/  USHF.R.U32.HI UR39, URZ, UR49, UR6 ;  /* 0x00000031ff277299 */ /* 0x000fc40008011606 */
[----:B--2---:R-:W-:Y:S02]  /*43c0*/  USHF.R.U32.HI UR38, URZ, UR41, UR38 ;  /* 0x00000029ff267299 */ /* 0x004fe40008011626 */
[----:B------:R-:W-:-:S11]  /*43d0*/  UISETP.NE.AND UP2, UPT, UR4, 0x1, UPT ;  /* 0x000000010400788c */ /* 0x000fd6000bf45270 */
.L_x_85:
[C---:B------:R-:W-:Y:S02]  /*43e0*/  LEA R12, R14.reuse, UR21, 0x3 ;  /* 0x000000150e0c7c11 */ /* 0x040fe4000f8e18ff */
[----:B------:R-:W-:Y:S02]  /*43f0*/  SHF.L.U32 R0, R13, 0x1f, RZ ;  /* 0x0000001f0d007819 */ /* 0x000fe400000006ff */
[----:B------:R-:W-:Y:S02]  /*4400*/  LEA R8, R14, UR21, 0x4 ;  /* 0x000000150e087c11 */ /* 0x000fe4000f8e20ff */
[----:B--2---:R-:W2:Y:S02]  /*4410*/  SYNCS.PHASECHK.TRANS64.TRYWAIT P0, [R12+URZ+0x90], R0 ;  /* 0x000090000c0075a7 */ /* 0x004ea400080011ff */
[----:B--2---:R-:W-:Y:S05]  /*4420*/  @!P0 BRA `(.L_x_75) ;  /* 0x0000004400f48947 */ /* 0x004fea0003800000 */
.L_x_165:
[----:B------:R-:W3:Y:S01]  /*4430*/  LDS.128 R8, [R8+0x120] ;  /* 0x0001200008087984 */ /* 0x000ee20000000c00 */
[----:B------:R-:W-:Y:S01]  /*4440*/  UISETP.GE.AND UP0, UPT, UR42, 0x1, UPT ;  /* 0x000000012a00788c */ /* 0x000fe2000bf06270 */
[----:B------:R-:W-:Y:S01]  /*4450*/  @!PT LDS RZ, [RZ] ;  /* 0x00000000fffff984 */ /* 0x000fe20000000800 */
[----:B------:R-:W-:Y:S01]  /*4460*/  @!PT LDS RZ, [RZ] ;  /* 0x00000000fffff984 */ /* 0x000fe20000000800 */
[----:B------:R-:W-:Y:S01]  /*4470*/  @!PT LDS RZ, [RZ] ;  /* 0x00000000fffff984 */ /* 0x000fe20000000800 */
[----:B------:R-:W-:Y:S01]  /*4480*/  @!PT LDS RZ, [RZ] ;  /* 0x00000000fffff984 */ /* 0x000fe20000000800 */
[----:B------:R1:W-:Y:S06]  /*4490*/  MEMBAR.ALL.CTA ;  /* 0x0000000000007992 */ /* 0x0003ec0000008000 */
[----:B-1----:R-:W1:Y:S01]  /*44a0*/  FENCE.VIEW.ASYNC.S ;  /* 0x00000000000073c6 */ /* 0x002e620000000000 */
[----:B---3--:R-:W-:Y:S11]  /*44b0*/  LOP3.LUT P0, RZ, R10, 0x1, RZ, 0xc0, !PT ;  /* 0x000000010aff7812 */ /* 0x008ff6000780c0ff */
[----:B------:R-:W-:Y:S02]  /*44c0*/  @!UPT UIADD3 URZ, UPT, UPT, URZ, URZ, URZ ;  /* 0x000000fffffff290 */ /* 0x000fe4000fffe0ff */
[----:B-1----:R-:W-:Y:S01]  /*44d0*/  VOTEU.ANY UP1, P0 ;  /* 0x0000000000ff7886 */ /* 0x002fe20000020100 */
[----:B------:R-:W-:Y:S11]  /*44e0*/  PLOP3.LUT P0, PT, PT, PT, UP1, 0x80, 0x8 ;  /* 0x000000000008781c */ /* 0x000ff60003f0f018 */
[----:B------:R-:W-:Y:S02]  /*44f0*/  @!UPT UIADD3 URZ, UPT, UPT, URZ, URZ, URZ ;  /* 0x000000fffffff290 */ /* 0x000fe4000fffe0ff */
[----:B--2---:R-:W-:Y:S02]  /*4500*/  @P0 SHF.R.U32.HI R0, RZ, 0x10, R9 ;  /* 0x00000010ff000819 */ /* 0x004fe40000011609 */
[----:B------:R-:W-:Y:S02]  /*4510*/  @P0 MOV R6, R8 ;  /* 0x0000000800060202 */ /* 0x000fe40000000f00 */
[----:B------:R-:W-:Y:S01]  /*4520*/  @P0 R2UR UR4, R0 ;  /* 0x00000000000402ca */ /* 0x000fe200000e0000 */
[----:B------:R-:W-:Y:S01]  /*4530*/  VIADD R0, R12, 0xa0 ;  /* 0x000000a00c007836 */ /* 0x000fe20000000000 */
[----:B------:R-:W-:Y:S02]  /*4540*/  @P0 LOP3.LUT R8, R9, 0xffff, RZ, 0xc0, !PT ;  /* 0x0000ffff09080812 */ /* 0x000fe400078ec0ff */
[----:B------:R-:W-:Y:S02]  /*4550*/  @P0 R2UR UR6, R6 ;  /* 0x00000000060602ca */ /* 0x000fe400000e0000 */
[----:B------:R-:W-:Y:S02]  /*4560*/  PRMT R0, RZ, 0x654, R0 ;  /* 0x00000654ff007816 */ /* 0x000fe40000000000 */
[----:B------:R-:W-:Y:S02]  /*4570*/  @P0 R2UR UR5, R8 ;  /* 0x00000000080502ca */ /* 0x000fe400000e0000 */
[----:B------:R1:W-:Y:S03]  /*4580*/  SYNCS.ARRIVE.TRANS64.RED.A1T0 RZ, [R0+URZ], RZ ;  /* 0x000000ff00ff79a7 */ /* 0x0003e600081004ff */
[----:B------:R-:W-:Y:S04]  /*4590*/  @UP1 UMOV UR29, UR4 ;  /* 0x00000004001d1c82 */ /* 0x000fe80008000000 */
[----:B------:R-:W-:Y:S04]  /*45a0*/  @UP1 UMOV UR14, UR6 ;  /* 0x00000006000e1c82 */ /* 0x000fe80008000000 */
[----:B------:R-:W-:Y:S01]  /*45b0*/  @UP1 UMOV UR13, UR5 ;  /* 0x00000005000d1c82 */ /* 0x000fe20008000000 */
[----:B------:R-:W-:Y:S05]  /*45c0*/  BRA.U !UP0, `(.L_x_76) ;  /* 0x0000000108a47547 */ /* 0x000fea000b800000 */
[----:B------:R-:W-:Y:S02]  /*45d0*/  UIMAD.WIDE.U32 UR18, UR13, UR51, URZ ;  /* 0x000000330d1272a5 */ /* 0x000fe4000f8e00ff */
[----:B------:R-:W-:Y:S02]  /*45e0*/  UIMAD.WIDE.U32 UR26, UR14, UR48, URZ ;  /* 0x000000300e1a72a5 */ /* 0x000fe4000f8e00ff */
[----:B------:R-:W-:Y:S02]  /*45f0*/  USEL UR4, UR30, UR38, !UP5 ;  /* 0x000000261e047287 */ /* 0x000fe4000e800000 */
[----:B------:R-:W-:Y:S02]  /*4600*/  USEL UR7, UR31, UR39, !UP6 ;  /* 0x000000271f077287 */ /* 0x000fe4000f000000 */
[----:B------:R-:W-:Y:S02]  /*4610*/  UIMAD.WIDE.U32 UR8, UR4, UR22, URZ ;  /* 0x00000016040872a5 */ /* 0x000fe4000f8e00ff */
[----:B------:R-:W-:Y:S01]  /*4620*/  UIMAD.WIDE.U32 UR10, UR7, UR22, URZ ;  /* 0x00000016070a72a5 */ /* 0x000fe2000f8e00ff */
[----:B------:R-:W-:Y:S02]  /*4630*/  UMOV UR5, UR19 ;  /* 0x0000001300057c82 */ /* 0x000fe40008000000 */
[----:B------:R-:W-:Y:S03]  /*4640*/  USHF.R.U32.HI UR6, URZ, UR41, UR5 ;  /* 0x00000029ff067299 */ /* 0x000fe60008011605 */
[----:B------:R-:W-:Y:S01]  /*4650*/  UMOV UR5, UR27 ;  /* 0x0000001b00057c82 */ /* 0x000fe20008000000 */
[----:B------:R-:W-:Y:S02]  /*4660*/  USEL UR6, UR13, UR6, !UP5 ;  /* 0x000000060d067287 */ /* 0x000fe4000e800000 */
[----:B------:R-:W-:Y:S03]  /*4670*/  USHF.R.U32.HI UR12, URZ, UR49, UR5 ;  /* 0x00000031ff0c7299 */ /* 0x000fe60008011605 */
[----:B------:R-:W-:Y:S02]  /*4680*/  UMOV UR5, UR9 ;  /* 0x0000000900057c82 */ /* 0x000fe40008000000 */
[----:B------:R-:W-:Y:S03]  /*4690*/  @UP4 USHF.R.U32.HI UR4, URZ, UR23, UR5 ;  /* 0x00000017ff044299 */ /* 0x000fe60008011605 */
[----:B------:R-:W-:Y:S01]  /*46a0*/  UMOV UR5, UR11 ;  /* 0x0000000b00057c82 */ /* 0x000fe20008000000 */
[----:B------:R-:W-:Y:S02]  /*46b0*/  UIMAD UR4, UR42, UR4, URZ ;  /* 0x000000042a0472a4 */ /* 0x000fe4000f8e02ff */
[----:B------:R-:W-:Y:S02]  /*46c0*/  @UP4 USHF.R.U32.HI UR7, URZ, UR23, UR5 ;  /* 0x00000017ff074299 */ /* 0x000fe40008011605 */
[----:B------:R-:W-:Y:S02]  /*46d0*/  UIMAD.WIDE.U32 UR10, UR6, UR22, URZ ;  /* 0x00000016060a72a5 */ /* 0x000fe4000f8e00ff */
[----:B------:R-:W-:Y:S02]  /*46e0*/  USEL UR5, UR14, UR12, !UP6 ;  /* 0x0000000c0e057287 */ /* 0x000fe4000f000000 */
[----:B------:R-:W-:Y:S02]  /*46f0*/  UIMAD UR8, UR42, UR7, URZ ;  /* 0x000000072a0872a4 */ /* 0x000fe4000f8e02ff */
[----:B------:R-:W-:Y:S03]  /*4700*/  UISETP.GE.AND UP0, UPT, UR6, UR4, UPT ;  /* 0x000000040600728c */ /* 0x000fe6000bf06270 */
[----:B------:R-:W-:Y:S01]  /*4710*/  UMOV UR4, UR11 ;  /* 0x0000000b00047c82 */ /* 0x000fe20008000000 */
[----:B------:R-:W-:Y:S02]  /*4720*/  UISETP.GE.OR UP0, UPT, UR5, UR8, UP0 ;  /* 0x000000080500728c */ /* 0x000fe40008706670 */
[----:B------:R-:W-:Y:S02]  /*4730*/  USHF.R.U32.HI UR4, URZ, UR23, UR4 ;  /* 0x00000017ff047299 */ /* 0x000fe40008011604 */
[----:B------:R-:W-:Y:S02]  /*4740*/  UIMAD.WIDE.U32 UR8, UR5, UR22, URZ ;  /* 0x00000016050872a5 */ /* 0x000fe4000f8e00ff */
[----:B------:R-:W-:Y:S04]  /*4750*/  USEL UR10, UR6, UR4, !UP4 ;  /* 0x00000004060a7287 */ /* 0x000fe8000e000000 */
[----:B------:R-:W-:Y:S01]  /*4760*/  UIADD3 UR11, UPT, UPT, -UR10, URZ, URZ ;  /* 0x000000ff0a0b7290 */ /* 0x000fe2000fffe1ff */
[----:B------:R-:W-:Y:S02]  /*4770*/  @!UP0 UMOV UR4, UR9 ;  /* 0x0000000900048c82 */ /* 0x000fe40008000000 */
[----:B------:R-:W-:Y:S02]  /*4780*/  @!UP0 USHF.R.U32.HI UR4, URZ, UR23, UR4 ;  /* 0x00000017ff048299 */ /* 0x000fe40008011604 */
[----:B------:R-:W-:Y:S02]  /*4790*/  UIMAD UR8, UR42, UR11, UR6 ;  /* 0x0000000b2a0872a4 */ /* 0x000fe4000f8e0206 */
[----:B------:R-:W-:Y:S04]  /*47a0*/  @!UP0 USEL UR4, UR5, UR4, !UP4 ;  /* 0x0000000405048287 */ /* 0x000fe8000e000000 */
[----:B------:R-:W-:Y:S02]  /*47b0*/  @!UP0 UIMAD UR8, UR7, UR8, UR4 ;  /* 0x00000008070882a4 */ /* 0x000fe4000f8e0204 */
[----:B------:R-:W-:Y:S02]  /*47c0*/  @!UP0 UIADD3 UR9, UPT, UPT, UR10, -UR4, URZ ;  /* 0x800000040a098290 */ /* 0x000fe4000fffe0ff */
[----:B------:R-:W-:Y:S02]  /*47d0*/  UIADD3 UR4, UPT, UPT, -UR5, URZ, URZ ;  /* 0x000000ff05047290 */ /* 0x000fe4000fffe1ff */
[----:B------:R-:W-:Y:S02]  /*47e0*/  UIADD3 UR7, UPT, UPT, -UR6, URZ, URZ ;  /* 0x000000ff06077290 */ /* 0x000fe4000fffe1ff */
[----:B------:R-:W-:Y:S02]  /*47f0*/  @!UP0 UIMAD UR6, UR9, UR42, UR5 ;  /* 0x0000002a090682a4 */ /* 0x000fe4000f8e0205 */
[----:B------:R-:W-:Y:S02]  /*4800*/  UIMAD UR14, UR15, UR4, UR14 ;  /* 0x000000040f0e72a4 */ /* 0x000fe4000f8e020e */
[----:B------:R-:W-:Y:S01]  /*4810*/  UIMAD UR13, UR50, UR7, UR13 ;  /* 0x00000007320d72a4 */ /* 0x000fe2000f8e020d */
[----:B------:R-:W-:Y:S02]  /*4820*/  @!UP0 UMOV UR5, UR8 ;  /* 0x0000000800058c82 */ /* 0x000fe40008000000 */
[----:B------:R-:W-:Y:S02]  /*4830*/  UIMAD UR14, UR5, UR15, UR14 ;  /* 0x0000000f050e72a4 */ /* 0x000fe4000f8e020e */
[----:B------:R-:W-:Y:S11]  /*4840*/  UIMAD UR13, UR6, UR50, UR13 ;  /* 0x00000032060d72a4 */ /* 0x000ff6000f8e020d */
[----:B------:R-:W-:Y:S01]  /*4850*/  @!UPT UIADD3 URZ, UPT, UPT, URZ, URZ, URZ ;  /* 0x000000fffffff290 */ /* 0x000fe2000fffe0ff */
.L_x_76:
[----:B------:R-:W2:Y:S01]  /*4860*/  @!UP2 LDCU.128 UR8, c[0x0][0xb10] ;  /* 0x00016200ff08a7ac */ /* 0x000ea20008000c00 */
[C---:B----4-:R-:W-:Y:S02]  /*4870*/  ISETP.NE.U32.AND P1, PT, R4.reuse, RZ, PT ;  /* 0x000000ff0400720c */ /* 0x050fe40003f25070 */
[----:B------:R-:W-:Y:S02]  /*4880*/  ISETP.NE.U32.AND P0, PT, R4, RZ, PT ;  /* 0x000000ff0400720c */ /* 0x000fe40003f05070 */
[C---:B------:R-:W-:Y:S02]  /*4890*/  ISETP.NE.AND.EX P1, PT, R5.reuse, RZ, PT, P1 ;  /* 0x000000ff0500720c */ /* 0x040fe40003f25310 */
[----:B------:R-:W-:Y:S01]  /*48a0*/  ISETP.NE.AND.EX P0, PT, R5, RZ, PT, P0 ;  /* 0x000000ff0500720c */ /* 0x000fe20003f05300 */
[----:B------:R-:W3:Y:S01]  /*48b0*/  @!UP2 LDCU UR5, c[0x0][0xb0c] ;  /* 0x00016180ff05a7ac */ /* 0x000ee20008000800 */
[----:B------:R-:W-:Y:S01]  /*48c0*/  SHF.L.U32 R9, R15, 0x1f, RZ ;  /* 0x0000001f0f097819 */ /* 0x000fe200000006ff */
[----:B------:R-:W-:Y:S02]  /*48d0*/  USHF.L.U32 UR35, UR16, 0x6, URZ ;  /* 0x0000000610237899 */ /* 0x000fe400080006ff */
[----:B------:R-:W-:Y:S02]  /*48e0*/  USHF.L.U32 UR34, UR20, 0x7, URZ ;  /* 0x0000000714227899 */ /* 0x000fe400080006ff */
[----:B--2---:R-:W-:Y:S07]  /*48f0*/  UIMAD.WIDE.U32 UR6, UR14, UR8, URZ ;  /* 0x000000080e0672a5 */ /* 0x004fee000f8e00ff */
[----:B------:R-:W-:Y:S01]  /*4900*/  @!UP2 UMOV UR4, UR7 ;  /* 0x000000070004ac82 */ /* 0x000fe20008000000 */
[----:B---3--:R-:W-:Y:S02]  /*4910*/  @!UP2 UISETP.NE.AND UP0, UPT, UR5, 0x1, UPT ;  /* 0x000000010500a88c */ /* 0x008fe4000bf05270 */
[----:B------:R-:W-:Y:S02]  /*4920*/  @!UP2 USHF.R.U32.HI UR4, URZ, UR9, UR4 ;  /* 0x00000009ff04a299 */ /* 0x000fe40008011604 */
[----:B------:R-:W-:Y:S02]  /*4930*/  UIMAD.WIDE.U32 UR6, UR13, UR11, URZ ;  /* 0x0000000b0d0672a5 */ /* 0x000fe4000f8e00ff */
[----:B------:R-:W-:Y:S02]  /*4940*/  @!UP2 USEL UR8, UR14, UR4, !UP0 ;  /* 0x000000040e08a287 */ /* 0x000fe4000c000000 */
[----:B------:R-:W-:Y:S03]  /*4950*/  @!UP2 UISETP.NE.AND UP0, UPT, UR10, 0x1, UPT ;  /* 0x000000010a00a88c */ /* 0x000fe6000bf05270 */
[----:B------:R-:W-:Y:S02]  /*4960*/  @!UP2 UMOV UR6, UR7 ;  /* 0x000000070006ac82 */ /* 0x000fe40008000000 */
[----:B------:R-:W2:Y:S02]  /*4970*/  @!UP2 LDCU UR4, c[0x0][0xb20] ;  /* 0x00016400ff04a7ac */ /* 0x000ea40008000800 */
[----:B--2---:R-:W-:Y:S04]  /*4980*/  @!UP2 USHF.R.U32.HI UR6, URZ, UR4, UR6 ;  /* 0x00000004ff06a299 */ /* 0x004fe80008011606 */
[----:B------:R-:W-:Y:S04]  /*4990*/  @!UP2 USEL UR6, UR13, UR6, !UP0 ;  /* 0x000000060d06a287 */ /* 0x000fe8000c000000 */
[----:B------:R-:W-:Y:S02]  /*49a0*/  @!UP2 UIADD3 UR4, UPT, UPT, -UR8, UR6, URZ ;  /* 0x000000060804a290 */ /* 0x000fe4000fffe1ff */
[----:B------:R-:W-:Y:S02]  /*49b0*/  @!UP2 UIADD3 UR6, UPT, UPT, UR8, -UR6, URZ ;  /* 0x800000060806a290 */ /* 0x000fe4000fffe0ff */
[----:B------:R-:W-:Y:S02]  /*49c0*/  @!UP2 UIMAD UR14, UR4, UR5, UR14 ;  /* 0x00000005040ea2a4 */ /* 0x000fe4000f8e020e */
[----:B------:R-:W-:Y:S01]  /*49d0*/  @!UP2 UIMAD UR13, UR6, UR10, UR13 ;  /* 0x0000000a060da2a4 */ /* 0x000fe2000f8e020d */
[----:B------:R-:W-:Y:S11]  /*49e0*/  BRA.U UP3, `(.L_x_77) ;  /* 0x0000000103107547 */ /* 0x000ff6000b800000 */
[----:B------:R-:W-:Y:S04]  /*49f0*/  MOV R6, UR40 ;  /* 0x0000002800067c02 */ /* 0x000fe80008000f00 */
[----:B------:R-:W-:Y:S04]  /*4a00*/  SHF.L.U32 R6, R6, 0x1f, RZ ;  /* 0x0000001f06067819 */ /* 0x000fe800000006ff */
[----:B------:R-:W2:Y:S02]  /*4a10*/  SYNCS.PHASECHK.TRANS64.TRYWAIT P2, [UR21+0x88], R6 ;  /* 0x00008806ff0075a7 */ /* 0x000ea40008041115 */
[----:B--2---:R-:W-:Y:S05]  /*4a20*/  @!P2 BRA `(.L_x_78) ;  /* 0x000000400088a947 */ /* 0x004fea0003800000 */
.L_x_77:
[----:B------:R-:W-:Y:S05]  /*4a30*/  @!P1 BRA `(.L_x_79) ;  /* 0x0000000000309947 */ /* 0x000fea0003800000 */
[----:B------:R-:W-:Y:S01]  /*4a40*/  ISETP.NE.U32.AND P1, PT, R2, RZ, PT ;  /* 0x000000ff0200720c */ /* 0x000fe20003f25070 */
[----:B------:R-:W2:Y:S01]  /*4a50*/  LDCU.64 UR4, c[0x0][0x358] ;  /* 0x00006b00ff0477ac */ /* 0x000ea20008000a00 */
[----:B------:R-:W-:Y:S02]  /*4a60*/  IMAD.MOV.U32 R52, RZ, RZ, 0x1 ;  /* 0x00000001ff347424 */ /* 0x000fe400078e00ff */
[----:B------:R-:W-:Y:S11]  /*4a70*/  ISETP.NE.AND.EX P1, PT, R3, RZ, PT, P1 ;  /* 0x000000ff0300720c */ /* 0x000ff60003f25310 */
[----:B------:R-:W-:Y:S02]  /*4a80*/  @!UPT UIADD3 URZ, UPT, UPT, URZ, URZ, URZ ;  /* 0x000000fffffff290 */ /* 0x000fe4000fffe0ff */
[----:B------:R-:W3:Y:S01]  /*4a90*/  @P1 LDC.64 R10, c[0x0][0x888] ;  /* 0x00022200ff0a1b82 */ /* 0x000ee20000000a00 */
[----:B-1----:R-:W-:Y:S04]  /*4aa0*/  @P1 IMAD R0, R4, UR36, RZ ;  /* 0x0000002404001c24 */ /* 0x002fe8000f8e02ff */
[----:B---3--:R-:W-:Y:S04]  /*4ab0*/  @P1 IMAD.WIDE R10, R0, 0x4, R10 ;  /* 0x00000004000a1825 */ /* 0x008fe800078e020a */
[----:B------:R-:W-:Y:S01]  /*4ac0*/  HFMA2 R0, -RZ, RZ, 0, 5.9604644775390625e-08 ;  /* 0x00000001ff007431 */ /* 0x000fe200000001ff */
[----:B--2--5:R2:W5:Y:S04]  /*4ad0*/  @P1 LDG.E R27, desc[UR4][R10.64] ;  /* 0x000000040a1b1981 */ /* 0x024568000c1e1900 */
[----:B------:R-:W-:Y:S01]  /*4ae0*/  @!P1 PRMT R52, R0, 0x7610, R52 ;  /* 0x0000761000349816 */ /* 0x000fe20000000034 */
[----:B--2---:R-:W3:Y:S06]  /*4af0*/  @!P1 LDC R27, c[0x0][0x880] ;  /* 0x00022000ff1b9b82 */ /* 0x004eec0000000800 */
.L_x_79:
[----:B---3-5:R-:W-:Y:S01]  /*4b00*/  @!P0 FSETP.EQ.AND P1, PT, R27, RZ, PT ;  /* 0x000000ff1b00820b */ /* 0x028fe20003f22000 */
[----:B------:R-:W-:Y:S01]  /*4b10*/  @!UPT UIADD3 URZ, UPT, UPT, URZ, URZ, URZ ;  /* 0x000000fffffff290 */ /* 0x000fe2000fffe0ff */
[----:B------:R-:W-:Y:S11]  /*4b20*/  @!P0 BRA `(.L_x_80) ;  /* 0x0000000000188947 */ /* 0x000ff60003800000 */
[----:B------:R-:W-:Y:S02]  /*4b30*/  LOP3.LUT P0, RZ, R52, 0xff, RZ, 0xc0, !PT ;  /* 0x000000ff34ff7812 */ /* 0x000fe4000780c0ff */
[----:B------:R-:W-:Y:S04]  /*4b40*/  ISETP.NE.U32.AND P1, PT, R2, RZ, PT ;  /* 0x000000ff0200720c */ /* 0x000fe80003f25070 */
[----:B------:R-:W-:Y:S04]  /*4b50*/  ISETP.NE.AND.EX P1, PT, R3, RZ, PT, P1 ;  /* 0x000000ff0300720c */ /* 0x000fe80003f25310 */
[----:B------:R-:W-:Y:S03]  /*4b60*/  PLOP3.LUT P1, PT, P1, PT, PT, 0x8, 0x80 ;  /* 0x000000000080781c */ /* 0x000fe60000f2e170 */
[----:B------:R-:W-:Y:S11]  /*4b70*/  @P0 FSETP.EQ.AND P1, PT, R27, RZ, PT ;  /* 0x000000ff1b00020b */ /* 0x000ff60003f22000 */
[----:B------:R-:W-:Y:S02]  /*4b80*/  @!UPT UIADD3 URZ, UPT, UPT, URZ, URZ, URZ ;  /* 0x000000fffffff290 */ /* 0x000fe4000fffe0ff */
.L_x_80:
[----:B------:R-:W2:Y:S01]  /*4b90*/  SYNCS.PHASECHK.TRANS64.TRYWAIT P2, [UR21+0x60], R9 ;  /* 0x00006009ff0075a7 */ /* 0x000ea20008041115 */
[----:B------:R-:W-:Y:S04]  /*4ba0*/  ELECT P0, URZ, PT ;  /* 0x0000000000ff782f */ /* 0x000fe80003800000 */
[----:B------:R-:W-:Y:S11]  /*4bb0*/  PLOP3.LUT P1, PT, P1, P0, PT, 0xf2, 0x2f ;  /* 0x00000000002f781c */ /* 0x000ff60000f21e72 */
[----:B------:R-:W-:Y:S02]  /*4bc0*/  @!UPT UIADD3 URZ, UPT, UPT, URZ, URZ, URZ ;  /* 0x000000fffffff290 */ /* 0x000fe4000fffe0ff */
[----:B------:R-:W-:Y:S05]  /*4bd0*/  @!P1 IADD3 R8, P0, PT, R16, 0x580, RZ ;  /* 0x0000058010089810 */ /* 0x000fea0007f1e0ff */
[----:B-1----:R-:W-:Y:S01]  /*4be0*/  @!P1 IMAD.X R6, RZ, RZ, R17, P0 ;  /* 0x000000ffff069224 */ /* 0x002fe200000e0611 */
[----:B--2---:R-:W-:Y:S07]  /*4bf0*/  @!P2 BRA `(.L_x_81) ;  /* 0x00000040002ca947 */ /* 0x004fee0003800000 */
.L_x_168:
[----:B------:R-:W-:Y:S01]  /*4c00*/  @!P1 R2UR UR5, R8 ;  /* 0x00000000080592ca */ /* 0x000fe200000e0000 */
[----:B------:R-:W-:Y:S01]  /*4c10*/  VOTEU.ALL UP0, P1 ;  /* 0x0000000000ff7886 */ /* 0x000fe20000800000 */
[----:B------:R-:W-:Y:S01]  /*4c20*/  @!P1 R2UR UR4, R6 ;  /* 0x00000000060492ca */ /* 0x000fe200000e0000 */
[----:B-1----:R-:W-:Y:S01]  /*4c30*/  @!P1 IMAD.MOV.U32 R0, RZ, RZ, 0x2000 ;  /* 0x00002000ff009424 */ /* 0x002fe200078e00ff */
[----:B------:R-:W-:Y:S01]  /*4c40*/  UMOV UR8, 0x0 ;  /* 0x0000000000087882 */ /* 0x000fe20000000000 */
[----:B------:R-:W-:Y:S01]  /*4c50*/  UMOV UR9, 0x10000000 ;  /* 0x1000000000097882 */ /* 0x000fe20000000000 */
[----:B------:R-:W-:Y:S01]  /*4c60*/  @!UP0 UIADD3 UR32, UPT, UPT, UR21, 0x400, URZ ;  /* 0x0000040015208890 */ /* 0x000fe2000fffe0ff */
[----:B------:R-:W-:Y:S01]  /*4c70*/  @!P1 IADD3 R8, P0, PT, R16, 0x580, RZ ;  /* 0x0000058010089810 */ /* 0x000fe20007f1e0ff */
[----:B------:R-:W-:Y:S01]  /*4c80*/  VOTEU.ALL UP0, P1 ;  /* 0x0000000000ff7886 */ /* 0x000fe20000800000 */
[----:B------:R-:W-:Y:S03]  /*4c90*/  UPRMT UR6, UR47, 0x654, UR33 ;  /* 0x000006542f067896 */ /* 0x000fe60008000021 */
[----:B------:R-:W-:Y:S02]  /*4ca0*/  @!P1 IMAD.X R6, RZ, RZ, R17, P0 ;  /* 0x000000ffff069224 */ /* 0x000fe400000e0611 */
[----:B------:R-:W-:Y:S02]  /*4cb0*/  IMAD.U32 R10, RZ, RZ, UR5 ;  /* 0x00000005ff0a7e24 */ /* 0x000fe4000f8e00ff */
[----:B------:R-:W-:Y:S03]  /*4cc0*/  IMAD.U32 R11, RZ, RZ, UR4 ;  /* 0x00000004ff0b7e24 */ /* 0x000fe6000f8e00ff */
[----:B------:R-:W-:Y:S02]  /*4cd0*/  @!P1 R2UR UR4, R10 ;  /* 0x000000000a0492ca */ /* 0x000fe400000e0000 */
[----:B------:R-:W-:Y:S11]  /*4ce0*/  @!P1 R2UR UR5, R11 ;  /* 0x000000000b0592ca */ /* 0x000ff600000e0000 */
[----:B------:R-:W-:Y:S02]  /*4cf0*/  @!UPT UIADD3 URZ, UPT, UPT, URZ, URZ, URZ ;  /* 0x000000fffffff290 */ /* 0x000fe4000fffe0ff */
[----:B------:R1:W-:Y:S01]  /*4d00*/  @!UP0 UTMALDG.3D [UR32], [UR4], desc[UR8] ;  /* 0x00000820040085b4 */ /* 0x0003e20008011000 */
[----:B------:R1:W-:Y:S01]  /*4d10*/  @!P1 SYNCS.ARRIVE.TRANS64.RED.A0TR RZ, [UR21+0x40], R0 ;  /* 0x00004000ffff99a7 */ /* 0x0003e20008300415 */
[----:B------:R-:W-:Y:S01]  /*4d20*/  SYNCS.ARRIVE.TRANS64.RED.A1T0 RZ, [UR6], RZ ;  /* 0x000000ffffff79a7 */ /* 0x000fe20008100406 */
[----:B------:R-:W2:Y:S02]  /*4d30*/  SYNCS.PHASECHK.TRANS64.TRYWAIT P2, [UR21+0x68], R9 ;  /* 0x00006809ff0075a7 */ /* 0x000ea40008041115 */
[----:B-12---:R-:W-:Y:S05]  /*4d40*/  @!P2 BRA `(.L_x_82) ;  /* 0x0000003c00f0a947 */ /* 0x006fea0003800000 */
.L_x_170:
        /* <DEDUP_REMOVED lines=8> */
[----:B------:R-:W-:Y:S01]  /*4dd0*/  @!UP0 UIADD3 UR24, UPT, UPT, UR21, 0x2400, URZ ;  /* 0x0000240015188890 */ /* 0x000fe2000fffe0ff */
[----:B------:R-:W-:Y:S01]  /*4de0*/  VOTEU.ALL UP0, P1 ;  /* 0x0000000000ff7886 */ /* 0x000fe20000800000 */
[----:B------:R-:W-:Y:S01]  /*4df0*/  UMOV UR27, UR35 ;  /* 0x00000023001b7c82 */ /* 0x000fe20008000000 */
[----:B------:R-:W-:Y:S02]  /*4e00*/  UMOV UR28, UR36 ;  /* 0x00000024001c7c82 */ /* 0x000fe40008000000 */
[----:B------:R-:W-:Y:S01]  /*4e10*/  IMAD.U32 R10, RZ, RZ, UR5 ;  /* 0x00000005ff0a7e24 */ /* 0x000fe2000f8e00ff */
[----:B------:R-:W-:Y:S01]  /*4e20*/  UPRMT UR6, UR47, 0x654, UR25 ;  /* 0x000006542f067896 */ /* 0x000fe20008000019 */
[----:B------:R-:W-:Y:S02]  /*4e30*/  IMAD.U32 R11, RZ, RZ, UR4 ;  /* 0x00000004ff0b7e24 */ /* 0x000fe4000f8e00ff */
[----:B------:R-:W-:Y:S01]  /*4e40*/  @!P1 IMAD.X R6, RZ, RZ, R17, P0 ;  /* 0x000000ffff069224 */ /* 0x000fe200000e0611 */
        /* <DEDUP_REMOVED lines=8> */
.L_x_172:
[----:B------:R-:W-:Y:S01]  /*4ed0*/  @!P1 R2UR UR5, R8 ;  /* 0x00000000080592ca */ /* 0x000fe200000e0000 */
[----:B------:R-:W-:Y:S01]  /*4ee0*/  VOTEU.ALL UP0, P1 ;  /* 0x0000000000ff7886 */ /* 0x000fe20000800000 */
[----:B------:R-:W-:Y:S01]  /*4ef0*/  @!P1 R2UR UR4, R6 ;  /* 0x00000000060492ca */ /* 0x000fe200000e0000 */
[----:B-1----:R-:W-:Y:S01]  /*4f00*/  @!P1 IMAD.MOV.U32 R0, RZ, RZ, 0x2000 ;  /* 0x00002000ff009424 */ /* 0x002fe200078e00ff */
[----:B------:R-:W-:Y:S01]  /*4f10*/  UMOV UR8, 0x0 ;  /* 0x0000000000087882 */ /* 0x000fe20000000000 */
[----:B------:R-:W-:Y:S01]  /*4f20*/  UMOV UR9, 0x10000000 ;  /* 0x1000000000097882 */ /* 0x000fe20000000000 */
[----:B------:R-:W-:Y:S01]  /*4f30*/  @!UP0 UIADD3 UR18, UPT, UPT, UR34, 0x40, URZ ;  /* 0x0000004022128890 */ /* 0x000fe2000fffe0ff */
[----:B------:R-:W-:Y:S01]  /*4f40*/  VIADD R14, R14, 0x1 ;  /* 0x000000010e0e7836 */ /* 0x000fe20000000000 */
[----:B------:R-:W-:Y:S01]  /*4f50*/  @!UP0 UIADD3 UR16, UPT, UPT, UR21, 0x4400, URZ ;  /* 0x0000440015108890 */ /* 0x000fe2000fffe0ff */
[----:B------:R-:W-:Y:S01]  /*4f60*/  VOTEU.ALL UP0, P1 ;  /* 0x0000000000ff7886 */ /* 0x000fe20000800000 */
[----:B------:R-:W-:Y:S01]  /*4f70*/  UMOV UR19, UR35 ;  /* 0x0000002300137c82 */ /* 0x000fe20008000000 */
[----:B------:R-:W-:Y:S02]  /*4f80*/  UMOV UR20, UR36 ;  /* 0x0000002400147c82 */ /* 0x000fe40008000000 */
[----:B------:R-:W-:Y:S01]  /*4f90*/  IMAD.U32 R10, RZ, RZ, UR5 ;  /* 0x00000005ff0a7e24 */ /* 0x000fe2000f8e00ff */
[----:B------:R-:W-:Y:S01]  /*4fa0*/  UPRMT UR6, UR47, 0x654, UR17 ;  /* 0x000006542f067896 */ /* 0x000fe20008000011 */
        /* <DEDUP_REMOVED lines=9> */
.L_x_174:
[----:B------:R-:W-:Y:S01]  /*5040*/  @!P1 IADD3 R6, P0, PT, R16, 0x580, RZ ;  /* 0x0000058010069810 */ /* 0x000fe20007f1e0ff */
[----:B------:R-:W-:Y:S01]  /*5050*/  VOTEU.ALL UP0, P1 ;  /* 0x0000000000ff7886 */ /* 0x000fe20000800000 */
[----:B------:R-:W-:Y:S01]  /*5060*/  UMOV UR6, 0x0 ;  /* 0x0000000000067882 */ /* 0x000fe20000000000 */
[----:B------:R-:W-:Y:S01]  /*5070*/  UMOV UR7, 0x10000000 ;  /* 0x1000000000077882 */ /* 0x000fe20000000000 */
[----:B------:R-:W-:Y:S01]  /*5080*/  @!P1 R2UR UR5, R6 ;  /* 0x00000000060592ca */ /* 0x000fe200000e0000 */
[----:B-1----:R-:W-:Y:S01]  /*5090*/  @!P1 IMAD.X R0, RZ, RZ, R17, P0 ;  /* 0x000000ffff009224 */ /* 0x002fe200000e0611 */
[----:B------:R-:W-:Y:S01]  /*50a0*/  @!UP0 UIADD3 UR10, UPT, UPT, UR34, 0x60, URZ ;  /* 0x00000060220a8890 */ /* 0x000fe2000fffe0ff */
[----:B------:R-:W-:Y:S01]  /*50b0*/  R2UR UR16, R54 ;  /* 0x00000000361072ca */ /* 0x000fe200000e0000 */
[----:B------:R-:W-:Y:S01]  /*50c0*/  @!UP0 UIADD3 UR8, UPT, UPT, UR21, 0x6400, URZ ;  /* 0x0000640015088890 */ /* 0x000fe2000fffe0ff */
[----:B------:R-:W-:Y:S01]  /*50d0*/  ISETP.NE.AND P0, PT, R14, 0x2, PT ;  /* 0x000000020e00780c */ /* 0x000fe20003f05270 */
[----:B------:R-:W-:Y:S01]  /*50e0*/  @!UP0 UIADD3 UR9, UPT, UPT, UR21, 0x58, URZ ;  /* 0x0000005815098890 */ /* 0x000fe2000fffe0ff */
[----:B------:R-:W-:Y:S01]  /*50f0*/  @!P1 R2UR UR4, R0 ;  /* 0x00000000000492ca */ /* 0x000fe200000e0000 */
[----:B------:R-:W-:Y:S01]  /*5100*/  VOTEU.ALL UP0, P1 ;  /* 0x0000000000ff7886 */ /* 0x000fe20000800000 */
[----:B------:R-:W-:Y:S01]  /*5110*/  UMOV UR11, UR35 ;  /* 0x00000023000b7c82 */ /* 0x000fe20008000000 */
[----:B------:R-:W-:Y:S01]  /*5120*/  UMOV UR12, UR36 ;  /* 0x00000024000c7c82 */ /* 0x000fe20008000000 */
[----:B------:R-:W-:Y:S01]  /*5130*/  SEL R0, RZ, 0x1, P0 ;  /* 0x00000001ff007807 */ /* 0x000fe20000000000 */
[----:B------:R-:W-:Y:S01]  /*5140*/  UIADD3 UR20, UPT, UPT, UR13, UR63, URZ ;  /* 0x0000003f0d147290 */ /* 0x000fe2000fffe0ff */
[----:B------:R-:W-:Y:S01]  /*5150*/  IMAD.U32 R8, RZ, RZ, UR5 ;  /* 0x00000005ff087e24 */ /* 0x000fe2000f8e00ff */
[----:B------:R-:W-:Y:S01]  /*5160*/  LOP3.LUT R15, R15, 0x1, RZ, 0x3c, !PT ;  /* 0x000000010f0f7812 */ /* 0x000fe200078e3cff */
[----:B------:R-:W-:Y:S01]  /*5170*/  UPLOP3.LUT UP3, UPT, UPT, UPT, UPT, 0x80, 0x8 ;  /* 0x000000000008789c */ /* 0x000fe20003f6f070 */
[----:B------:R-:W-:Y:S01]  /*5180*/  LOP3.LUT R13, R13, R0, RZ, 0x3c, !PT ;  /* 0x000000000d0d7212 */ /* 0x000fe200078e3cff */
[----:B------:R-:W-:Y:S01]  /*5190*/  UIADD3 UR16, UPT, UPT, UR14, UR16, URZ ;  /* 0x000000100e107290 */ /* 0x000fe2000fffe0ff */
[----:B------:R-:W-:Y:S01]  /*51a0*/  SEL R14, R14, RZ, P0 ;  /* 0x000000ff0e0e7207 */ /* 0x000fe20000000000 */
[----:B------:R-:W-:Y:S01]  /*51b0*/  UMOV UR36, UR29 ;  /* 0x0000001d00247c82 */ /* 0x000fe20008000000 */
[----:B------:R-:W-:Y:S01]  /*51c0*/  IMAD.U32 R9, RZ, RZ, UR4 ;  /* 0x00000004ff097e24 */ /* 0x000fe2000f8e00ff */
[----:B------:R-:W-:Y:S04]  /*51d0*/  @!P1 R2UR UR4, R8 ;  /* 0x00000000080492ca */ /* 0x000fe800000e0000 */
[----:B------:R-:W-:Y:S11]  /*51e0*/  @!P1 R2UR UR5, R9 ;  /* 0x00000000090592ca */ /* 0x000ff600000e0000 */
[----:B------:R-:W-:Y:S02]  /*51f0*/  @!UPT UIADD3 URZ, UPT, UPT, URZ, URZ, URZ ;  /* 0x000000fffffff290 */ /* 0x000fe4000fffe0ff */
[----:B------:R2:W-:Y:S01]  /*5200*/  @!UP0 UTMALDG.3D [UR8], [UR4], desc[UR6] ;  /* 0x00000608040085b4 */ /* 0x0005e20008011000 */
[----:B------:R2:W-:Y:S01]  /*5210*/  @!P1 SYNCS.ARRIVE.TRANS64.RED.A0TR RZ, [UR21+0x58], R7 ;  /* 0x00005807ffff99a7 */ /* 0x0005e20008300415 */
[----:B------:R-:W-:Y:S01]  /*5220*/  SYNCS.ARRIVE.TRANS64.RED.A1T0 RZ, [UR37], RZ ;  /* 0x000000ffffff79a7 */ /* 0x000fe20008100425 */
[----:B------:R-:W-:Y:S05]  /*5230*/  BRA.U UP1, `(.L_x_85) ;  /* 0xfffffff101687547 */ /* 0x000fea000b83ffff */
[----:B------:R-:W-:-:S04]  /*5240*/  SHF.L.U32 R2, R15, 0x1f, RZ ;  /* 0x0000001f0f027819 */ /* 0x000fc800000006ff */
[----:B------:R-:W1:Y:S02]  /*5250*/  SYNCS.PHASECHK.TRANS64.TRYWAIT P0, [UR21+0x60], R2 ;  /* 0x00006002ff0075a7 */ /* 0x000e640008001115 */
[----:B-1----:R-:W-:Y:S05]  /*5260*/  @!P0 BRA `(.L_x_86) ;  /* 0x0000003800f08947 */ /* 0x002fea0003800000 */
.L_x_176:
[----:B------:R-:W3:Y:S02]  /*5270*/  SYNCS.PHASECHK.TRANS64.TRYWAIT P0, [UR21+0x68], R2 ;  /* 0x00006802ff0075a7 */ /* 0x000ee40008001115 */
[----:B---3--:R-:W-:Y:S05]  /*5280*/  @!P0 BRA `(.L_x_87) ;  /* 0x0000003c00008947 */ /* 0x008fea0003800000 */
.L_x_178:
[----:B------:R-:W3:Y:S02]  /*5290*/  SYNCS.PHASECHK.TRANS64.TRYWAIT P0, [UR21+0x70], R2 ;  /* 0x00007002ff0075a7 */ /* 0x000ee40008001115 */
[----:B---3--:R-:W-:Y:S05]  /*52a0*/  @!P0 BRA `(.L_x_88) ;  /* 0x0000003c00108947 */ /* 0x008fea0003800000 */
.L_x_180:
[----:B-1----:R-:W-:-:S07]  /*52b0*/  MOV R0, UR21 ;  /* 0x0000001500007c02 */ /* 0x002fce0008000f00 */
.L_x_89:
[----:B-1----:R-:W-:-:S04]  /*52c0*/  SHF.L.U32 R2, R15, 0x1f, RZ ;  /* 0x0000001f0f027819 */ /* 0x002fc800000006ff */
[----:B------:R1:W3:Y:S03]  /*52d0*/  SYNCS.PHASECHK.TRANS64.TRYWAIT P0, [R0+URZ+0x78], R2 ;  /* 0x00007802000075a7 */ /* 0x0002e600080011ff */
[----:B---3--:R-:W-:Y:S05]  /*52e0*/  @!P0 NANOSLEEP.SYNCS 0x989680 ;  /* 0x009896800000895d */ /* 0x008fea0003900000 */
[----:B------:R-:W3:Y:S02]  /*52f0*/  @!P0 SYNCS.PHASECHK.TRANS64 P0, [R0+URZ+0x78], R2 ;  /* 0x00007802000085a7 */ /* 0x000ee400080010ff */
[----:B--23--:R-:W-:Y:S05]  /*5300*/  @P0 EXIT ;  /* 0x000000000000094d */ /* 0x00cfea0003800000 */
[----:B------:R-:W-:Y:S05]  /*5310*/  BRA `(.L_x_89) ;  /* 0xfffffffc00e87947 */ /* 0x000fea000383ffff */
.L_x_74:
[----:B------:R-:W-:-:S06]  /*5320*/  UISETP.GE.AND UP0, UPT, UR17, 0x4, UPT ;  /* 0x000000041100788c */ /* 0x000fcc000bf06270 */
[----:B------:R-:W-:-:S13]  /*5330*/  PLOP3.LUT P0, PT, PT, PT, UP0, 0x80, 0x8 ;  /* 0x000000000008781c */ /* 0x000fda0003f0f008 */
[----:B------:R-:W-:Y:S05]  /*5340*/  @!P0 EXIT ;  /* 0x000000000000894d */ /* 0x000fea0003800000 */
[----:B------:R-:W-:Y:S01]  /*5350*/  BAR.SYNC.DEFER_BLOCKING 0x6, 0xa0 ;  /* 0x0182800000007b1d */ /* 0x000fe20000010000 */
[C---:B------:R-:W-:Y:S01]  /*5360*/  IMAD.SHL.U32 R6, R64.reuse, 0x20, RZ ;  /* 0x0000002040067824 */ /* 0x040fe200078e00ff */
[C---:B------:R-:W-:Y:S01]  /*5370*/  R2P PR, R64.reuse, 0x6 ;  /* 0x0000000640007804 */ /* 0x040fe20000000000 */
[C---:B------:R-:W-:Y:S01]  /*5380*/  IMAD.SHL.U32 R2, R64.reuse, 0x4, RZ ;  /* 0x0000000440027824 */ /* 0x040fe200078e00ff */
[----:B------:R-:W-:Y:S01]  /*5390*/  CS2R R58, SRZ ;  /* 0x00000000003a7805 */ /* 0x000fe2000001ff00 */
[----:B------:R-:W-:Y:S01]  /*53a0*/  IMAD.U32 R23, R64, 0x10000, RZ ;  /* 0x0001000040177824 */ /* 0x000fe200078e00ff */
[----:B------:R-:W-:Y:S01]  /*53b0*/  UMOV UR44, 0x400 ;  /* 0x00000400002c7882 */ /* 0x000fe20000000000 */
[----:B------:R-:W1:Y:S01]  /*53c0*/  LDCU.64 UR4, c[0x0][0x890] ;  /* 0x00011200ff0477ac */ /* 0x000e620008000a00 */
[----:B------:R-:W2:Y:S01]  /*53d0*/  LDC.64 R50, c[0x0][0x8b0] ;  /* 0x00022c00ff327b82 */ /* 0x000ea20000000a00 */
[----:B------:R-:W-:Y:S01]  /*53e0*/  LOP3.LUT R3, R6, 0xe0, RZ, 0xc0, !PT ;  /* 0x000000e006037812 */ /* 0x000fe200078ec0ff */
[----:B------:R-:W-:Y:S01]  /*53f0*/  IMAD.SHL.U32 R26, R64, 0x10, RZ ;  /* 0x00000010401a7824 */ /* 0x000fe200078e00ff */
[----:B------:R-:W-:Y:S01]  /*5400*/  ULEA UR44, UR47, UR44, 0x18 ;  /* 0x0000002c2f2c7291 */ /* 0x000fe2000f8ec0ff */
[----:B------:R-:W-:Y:S01]  /*5410*/  LOP3.LUT R6, R6, 0x100, RZ, 0xc0, !PT ;  /* 0x0000010006067812 */ /* 0x000fe200078ec0ff */
[----:B------:R-:W-:Y:S01]  /*5420*/  IMAD.MOV.U32 R63, RZ, RZ, 0x10 ;  /* 0x00000010ff3f7424 */ /* 0x000fe200078e00ff */
[----:B------:R-:W-:Y:S01]  /*5430*/  LOP3.LUT R2, R3, 0x1c, R2, 0xf8, !PT ;  /* 0x0000001c03027812 */ /* 0x000fe200078ef802 */
[----:B------:R-:W-:Y:S01]  /*5440*/  IMAD.MOV.U32 R62, RZ, RZ, 0x20 ;  /* 0x00000020ff3e7424 */ /* 0x000fe200078e00ff */
[----:B------:R-:W3:Y:S01]  /*5450*/  LDC.64 R48, c[0x0][0x8a8] ;  /* 0x00022a00ff307b82 */ /* 0x000ee20000000a00 */
[----:B------:R-:W-:Y:S01]  /*5460*/  SHF.R.U32.HI R3, RZ, 0x2, R64 ;  /* 0x00000002ff037819 */ /* 0x000fe20000011640 */
[----:B------:R-:W-:Y:S01]  /*5470*/  IMAD.MOV.U32 R61, RZ, RZ, 0x1 ;  /* 0x00000001ff3d7424 */ /* 0x000fe200078e00ff */
[----:B------:R-:W-:Y:S01]  /*5480*/  LOP3.LUT R23, R23, 0x600000, RZ, 0xc0, !PT ;  /* 0x0060000017177812 */ /* 0x000fe200078ec0ff */
[----:B------:R-:W-:Y:S01]  /*5490*/  IMAD.MOV.U32 R22, RZ, RZ, RZ ;  /* 0x000000ffff167224 */ /* 0x000fe200078e00ff */
[----:B------:R-:W-:Y:S01]  /*54a0*/  LOP3.LUT R26, R6, 0x600, R26, 0xf8, !PT ;  /* 0x00000600061a7812 */ /* 0x000fe200078ef81a */
[----:B------:R-:W-:Y:S01]  /*54b0*/  IMAD.MOV.U32 R60, RZ, RZ, RZ ;  /* 0x000000ffff3c7224 */ /* 0x000fe200078e00ff */
[----:B------:R-:W-:Y:S01]  /*54c0*/  LOP3.LUT R2, R2, 0x4, R3, 0x78, !PT ;  /* 0x0000000402027812 */ /* 0x000fe200078e7803 */
[----:B------:R-:W4:Y:S01]  /*54d0*/  LDS R0, [UR44+0x140] ;  /* 0x0001402cff007984 */ /* 0x000f220008000800 */
[----:B-1----:R-:W-:Y:S01]  /*54e0*/  IMAD.U32 R66, RZ, RZ, UR4 ;  /* 0x00000004ff427e24 */ /* 0x002fe2000f8e00ff */
[----:B------:R-:W-:Y:S01]  /*54f0*/  UIADD3 UR4, UPT, UPT, UR44, 0x400, URZ ;  /* 0x000004002c047890 */ /* 0x000fe2000fffe0ff */
[----:B------:R-:W-:Y:S01]  /*5500*/  LOP3.LUT R26, R26, R2, RZ, 0xfc, !PT ;  /* 0x000000021a1a7212 */ /* 0x000fe200078efcff */
[----:B------:R-:W-:Y:S01]  /*5510*/  IMAD.U32 R65, RZ, RZ, UR5 ;  /* 0x00000005ff417e24 */ /* 0x000fe2000f8e00ff */
[----:B------:R-:W-:Y:S01]  /*5520*/  LOP3.LUT R64, R64, 0x60, RZ, 0xc0, !PT ;  /* 0x0000006040407812 */ /* 0x000fe200078ec0ff */
[----:B------:R-:W1:Y:S01]  /*5530*/  LDCU UR60, c[0x0][0x370] ;  /* 0x00006e00ff3c77ac */ /* 0x000e620008000800 */
[----:B------:R-:W-:Y:S01]  /*5540*/  SEL R63, R63, 0xfffffff0, !P2 ;  /* 0xfffffff03f3f7807 */ /* 0x000fe20005000000 */
[----:B------:R-:W-:Y:S01]  /*5550*/  IMAD.U32 R56, RZ, RZ, UR4 ;  /* 0x00000004ff387e24 */ /* 0x000fe2000f8e00ff */
[----:B------:R-:W-:Y:S01]  /*5560*/  SEL R62, R62, 0xffffffe0, !P1 ;  /* 0xffffffe03e3e7807 */ /* 0x000fe20004800000 */
[----:B------:R-:W1:Y:S01]  /*5570*/  LDCU UR43, c[0x0][0xb0c] ;  /* 0x00016180ff2b77ac */ /* 0x000e620008000800 */
[----:B------:R-:W1:Y:S01]  /*5580*/  LDCU UR39, c[0x0][0xb30] ;  /* 0x00016600ff2777ac */ /* 0x000e620008000800 */
[----:B------:R-:W1:Y:S01]  /*5590*/  LDCU.64 UR54, c[0x0][0x888] ;  /* 0x00011100ff3677ac */ /* 0x000e620008000a00 */
[----:B------:R-:W1:Y:S01]  /*55a0*/  LDCU.64 UR40, c[0x0][0xb28] ;  /* 0x00016500ff2877ac */ /* 0x000e620008000a00 */
[----:B------:R-:W1:Y:S01]  /*55b0*/  LDCU.128 UR56, c[0x0][0xb10] ;  /* 0x00016200ff3877ac */ /* 0x000e620008000c00 */
[----:B------:R-:W1:Y:S01]  /*55c0*/  LDCU UR53, c[0x0][0x374] ;  /* 0x00006e80ff3577ac */ /* 0x000e620008000800 */
[----:B------:R-:W-:Y:S01]  /*55d0*/  UMOV UR52, URZ ;  /* 0x000000ff00347c82 */ /* 0x000fe20008000000 */
[----:B------:R-:W-:Y:S01]  /*55e0*/  UMOV UR46, URZ ;  /* 0x000000ff002e7c82 */ /* 0x000fe20008000000 */
[----:B-1234-:R-:W-:-:S07]  /*55f0*/  IMAD.IADD R23, R0, 0x1, R23 ;  /* 0x0000000100177824 */ /* 0x01efce00078e0217 */
.L_x_133:
[C---:B------:R-:W-:Y:S02]  /*5600*/  LEA R3, R58.reuse, UR44, 0x3 ;  /* 0x0000002c3a037c11 */ /* 0x040fe4000f8e18ff */
[----:B------:R-:W-:Y:S02]  /*5610*/  SHF.L.U32 R0, R59, 0x1f, RZ ;  /* 0x0000001f3b007819 */ /* 0x000fe400000006ff */
[----:B-1----:R-:W-:Y:S02]  /*5620*/  LEA R4, R58, UR44, 0x4 ;  /* 0x0000002c3a047c11 */ /* 0x002fe4000f8e20ff */
[----:B------:R-:W1:Y:S02]  /*5630*/  SYNCS.PHASECHK.TRANS64.TRYWAIT P0, [R3+URZ+0x90], R0 ;  /* 0x00009000030075a7 */ /* 0x000e6400080011ff */
[----:B-1----:R-:W-:Y:S05]  /*5640*/  @!P0 BRA `(.L_x_90) ;  /* 0x0000003800408947 */ /* 0x002fea0003800000 */
.L_x_181:
        /* <DEDUP_REMOVED lines=8> */
[----:B--2---:R-:W-:Y:S11]  /*56d0*/  LOP3.LUT P0, RZ, R6, 0x1, RZ, 0xc0, !PT ;  /* 0x0000000106ff7812 */ /* 0x004ff6000780c0ff */
[----:B------:R-:W-:Y:S02]  /*56e0*/  @!UPT UIADD3 URZ, UPT, UPT, URZ, URZ, URZ ;  /* 0x000000fffffff290 */ /* 0x000fe4000fffe0ff */
[----:B---3--:R-:W-:Y:S01]  /*56f0*/  VOTEU.ANY UP1, P0 ;  /* 0x0000000000ff7886 */ /* 0x008fe20000020100 */
[----:B------:R-:W-:Y:S01]  /*5700*/  PLOP3.LUT P0, PT, PT, PT, UP1, 0x80, 0x8 ;  /* 0x000000000008781c */ /* 0x000fe20003f0f018 */
[----:B------:R-:W-:Y:S11]  /*5710*/  UP2UR UR62, UPR, URZ, 0x2 ;  /* 0x00000002ff3e7883 */ /* 0x000ff60008000000 */
[----:B------:R-:W-:Y:S01]  /*5720*/  @!UPT UIADD3 URZ, UPT, UPT, URZ, URZ, URZ ;  /* 0x000000fffffff290 */ /* 0x000fe2000fffe0ff */
[----:B-1----:R-:W-:Y:S02]  /*5730*/  @P0 SHF.R.U32.HI R0, RZ, 0x10, R5 ;  /* 0x00000010ff000819 */ /* 0x002fe40000011605 */
        /* <DEDUP_REMOVED lines=12> */
[----:B------:R-:W2:Y:S01]  /*5800*/  LDCU UR12, c[0x0][0xb20] ;  /* 0x00016400ff0c77ac */ /* 0x000ea20008000800 */
[----:B------:R-:W-:Y:S02]  /*5810*/  UIMAD.WIDE.U32 UR4, UR53, UR59, URZ ;  /* 0x0000003b350472a5 */ /* 0x000fe4000f8e00ff */
[----:B------:R-:W-:Y:S02]  /*5820*/  UIMAD.WIDE.U32 UR6, UR60, UR56, URZ ;  /* 0x000000383c0672a5 */ /* 0x000fe4000f8e00ff */
[----:B------:R-:W-:Y:S02]  /*5830*/  UISETP.NE.AND UP0, UPT, UR58, 0x1, UPT ;  /* 0x000000013a00788c */ /* 0x000fe4000bf05270 */
[----:B------:R-:W-:Y:S02]  /*5840*/  UIMAD.WIDE.U32 UR8, UR37, UR59, URZ ;  /* 0x0000003b250872a5 */ /* 0x000fe4000f8e00ff */
[----:B------:R-:W-:Y:S02]  /*5850*/  UIMAD.WIDE.U32 UR10, UR38, UR56, URZ ;  /* 0x00000038260a72a5 */ /* 0x000fe4000f8e00ff */
[----:B------:R-:W-:Y:S02]  /*5860*/  UISETP.NE.AND UP1, UPT, UR43, 0x1, UPT ;  /* 0x000000012b00788c */ /* 0x000fe4000bf25270 */
[----:B------:R-:W-:Y:S01]  /*5870*/  UISETP.NE.AND UP2, UPT, UR42, 0x1, UPT ;  /* 0x000000012a00788c */ /* 0x000fe2000bf45270 */
[----:B------:R-:W-:Y:S02]  /*5880*/  UMOV UR4, UR5 ;  /* 0x0000000500047c82 */ /* 0x000fe40008000000 */
[----:B--2---:R-:W-:Y:S03]  /*5890*/  USHF.R.U32.HI UR5, URZ, UR12, UR4 ;  /* 0x0000000cff057299 */ /* 0x004fe60008011604 */
[----:B------:R-:W-:Y:S02]  /*58a0*/  UMOV UR4, UR7 ;  /* 0x0000000700047c82 */ /* 0x000fe40008000000 */
[----:B------:R-:W-:Y:S02]  /*58b0*/  USHF.R.U32.HI UR7, URZ, UR57, UR4 ;  /* 0x00000039ff077299 */ /* 0x000fe40008011604 */
[----:B------:R-:W-:Y:S02]  /*58c0*/  USEL UR4, UR53, UR5, !UP0 ;  /* 0x0000000535047287 */ /* 0x000fe4000c000000 */
[----:B------:R-:W-:Y:S01]  /*58d0*/  USEL UR7, UR60, UR7, !UP1 ;  /* 0x000000073c077287 */ /* 0x000fe2000c800000 */
[----:B------:R-:W-:Y:S01]  /*58e0*/  UMOV UR5, UR9 ;  /* 0x0000000900057c82 */ /* 0x000fe20008000000 */
[----:B------:R-:W-:Y:S02]  /*58f0*/  UIMAD.WIDE.U32 UR8, UR4, UR40, URZ ;  /* 0x00000028040872a5 */ /* 0x000fe4000f8e00ff */
[----:B------:R-:W-:Y:S03]  /*5900*/  USHF.R.U32.HI UR6, URZ, UR12, UR5 ;  /* 0x0000000cff067299 */ /* 0x000fe60008011605 */
[----:B------:R-:W-:Y:S01]  /*5910*/  UMOV UR5, UR11 ;  /* 0x0000000b00057c82 */ /* 0x000fe20008000000 */
[----:B------:R-:W-:Y:S02]  /*5920*/  UIMAD.WIDE.U32 UR10, UR7, UR40, URZ ;  /* 0x00000028070a72a5 */ /* 0x000fe4000f8e00ff */
[----:B------:R-:W-:Y:S02]  /*5930*/  USHF.R.U32.HI UR12, URZ, UR57, UR5 ;  /* 0x00000039ff0c7299 */ /* 0x000fe40008011605 */
[----:B------:R-:W-:Y:S01]  /*5940*/  USEL UR6, UR37, UR6, !UP0 ;  /* 0x0000000625067287 */ /* 0x000fe2000c000000 */
[----:B------:R-:W-:Y:S02]  /*5950*/  UMOV UR5, UR9 ;  /* 0x0000000900057c82 */ /* 0x000fe40008000000 */
[----:B------:R-:W-:Y:S01]  /*5960*/  UMOV UR10, UR11 ;  /* 0x0000000b000a7c82 */ /* 0x000fe20008000000 */
[----:B------:R-:W-:Y:S02]  /*5970*/  @UP2 USHF.R.U32.HI UR4, URZ, UR41, UR5 ;  /* 0x00000029ff042299 */ /* 0x000fe40008011605 */
[----:B------:R-:W-:Y:S02]  /*5980*/  @UP2 USHF.R.U32.HI UR7, URZ, UR41, UR10 ;  /* 0x00000029ff072299 */ /* 0x000fe4000801160a */
[----:B------:R-:W-:Y:S02]  /*5990*/  UIMAD UR4, UR42, UR4, URZ ;  /* 0x000000042a0472a4 */ /* 0x000fe4000f8e02ff */
        /* <DEDUP_REMOVED lines=8> */
[----:B------:R-:W-:Y:S02]  /*5a20*/  USEL UR11, UR6, UR4, !UP2 ;  /* 0x00000004060b7287 */ /* 0x000fe4000d000000 */
[----:B------:R-:W-:Y:S02]  /*5a30*/  UIADD3 UR8, UPT, UPT, -UR5, URZ, URZ ;  /* 0x000000ff05087290 */ /* 0x000fe4000fffe1ff */
[----:B------:R-:W-:Y:S01]  /*5a40*/  UIADD3 UR10, UPT, UPT, -UR11, URZ, URZ ;  /* 0x000000ff0b0a7290 */ /* 0x000fe2000fffe1ff */
[----:B------:R-:W-:Y:S01]  /*5a50*/  @!UP0 UMOV UR4, UR9 ;  /* 0x0000000900048c82 */ /* 0x000fe20008000000 */
[----:B------:R-:W-:Y:S02]  /*5a60*/  UIADD3 UR9, UPT, UPT, -UR6, URZ, URZ ;  /* 0x000000ff06097290 */ /* 0x000fe4000fffe1ff */
[----:B------:R-:W-:Y:S02]  /*5a70*/  @!UP0 USHF.R.U32.HI UR4, URZ, UR41, UR4 ;  /* 0x00000029ff048299 */ /* 0x000fe40008011604 */
[----:B------:R-:W-:Y:S02]  /*5a80*/  UIMAD UR10, UR42, UR10, UR6 ;  /* 0x0000000a2a0a72a4 */ /* 0x000fe4000f8e0206 */
[----:B------:R-:W-:Y:S04]  /*5a90*/  @!UP0 USEL UR4, UR5, UR4, !UP2 ;  /* 0x0000000405048287 */ /* 0x000fe8000d000000 */
[----:B------:R-:W-:Y:S02]  /*5aa0*/  @!UP0 UIMAD UR10, UR7, UR10, UR4 ;  /* 0x0000000a070a82a4 */ /* 0x000fe4000f8e0204 */
[----:B------:R-:W-:Y:S02]  /*5ab0*/  @!UP0 UIADD3 UR11, UPT, UPT, UR11, -UR4, URZ ;  /* 0x800000040b0b8290 */ /* 0x000fe4000fffe0ff */
[----:B------:R-:W-:Y:S02]  /*5ac0*/  UIMAD UR7, UR43, UR8, UR38 ;  /* 0x000000082b0772a4 */ /* 0x000fe4000f8e0226 */
[----:B------:R-:W-:Y:S02]  /*5ad0*/  @!UP0 UIMAD UR6, UR11, UR42, UR5 ;  /* 0x0000002a0b0682a4 */ /* 0x000fe4000f8e0205 */
[----:B------:R-:W-:Y:S01]  /*5ae0*/  UIMAD UR4, UR58, UR9, UR37 ;  /* 0x000000093a0472a4 */ /* 0x000fe2000f8e0225 */
[----:B------:R-:W-:Y:S02]  /*5af0*/  @!UP0 UMOV UR5, UR10 ;  /* 0x0000000a00058c82 */ /* 0x000fe40008000000 */
[----:B------:R-:W-:Y:S02]  /*5b00*/  UIMAD UR38, UR5, UR43, UR7 ;  /* 0x0000002b052672a4 */ /* 0x000fe4000f8e0207 */
[----:B------:R-:W-:Y:S11]  /*5b10*/  UIMAD UR37, UR6, UR58, UR4 ;  /* 0x0000003a062572a4 */ /* 0x000ff6000f8e0204 */
[----:B------:R-:W-:Y:S01]  /*5b20*/  @!UPT UIADD3 URZ, UPT, UPT, URZ, URZ, URZ ;  /* 0x000000fffffff290 */ /* 0x000fe2000fffe0ff */
.L_x_91:
[----:B------:R-:W-:Y:S01]  /*5b30*/  UISETP.NE.AND UP0, UPT, UR39, 0x1, UPT ;  /* 0x000000012700788c */ /* 0x000fe2000bf05270 */
[----:B------:R-:W-:Y:S01]  /*5b40*/  LOP3.LUT P0, RZ, R56, 0x3f0, RZ, 0xc0, !PT ;  /* 0x000003f038ff7812 */ /* 0x000fe2000780c0ff */
[----:B------:R-:W-:Y:S01]  /*5b50*/  USHF.L.U32 UR50, UR16, 0x6, URZ ;  /* 0x0000000610327899 */ /* 0x000fe200080006ff */
[----:B------:R-:W-:Y:S01]  /*5b60*/  BSSY.RECONVERGENT B6, `(.L_x_92) ;  /* 0x0000034000067945 */ /* 0x000fe20003800200 */
[----:B------:R-:W-:Y:S01]  /*5b70*/  USHF.L.U32 UR49, UR20, 0x7, URZ ;  /* 0x0000000714317899 */ /* 0x000fe200080006ff */
[----:B------:R-:W-:Y:S06]  /*5b80*/  IADD3 R58, PT, PT, R58, 0x1, RZ ;  /* 0x000000013a3a7810 */ /* 0x000fec0007ffe0ff */
[----:B------:R-:W2:Y:S01]  /*5b90*/  @!UP0 LDCU.128 UR12, c[0x0][0xb10] ;  /* 0x00016200ff0c87ac */ /* 0x000ea20008000c00 */
[----:B------:R-:W3:Y:S01]  /*5ba0*/  @!UP0 LDCU UR5, c[0x0][0xb0c] ;  /* 0x00016180ff0587ac */ /* 0x000ee20008000800 */
[----:B------:R-:W4:Y:S01]  /*5bb0*/  @!UP0 LDCU UR10, c[0x0][0xb20] ;  /* 0x00016400ff0a87ac */ /* 0x000f220008000800 */
[----:B--2---:R-:W-:Y:S02]  /*5bc0*/  UIMAD.WIDE.U32 UR8, UR38, UR12, URZ ;  /* 0x0000000c260872a5 */ /* 0x004fe4000f8e00ff */
[----:B------:R-:W-:Y:S02]  /*5bd0*/  UIMAD.WIDE.U32 UR6, UR37, UR15, URZ ;  /* 0x0000000f250672a5 */ /* 0x000fe4000f8e00ff */
[----:B------:R-:W-:Y:S03]  /*5be0*/  @!UP0 UISETP.NE.AND UP1, UPT, UR14, 0x1, UPT ;  /* 0x000000010e00888c */ /* 0x000fe6000bf25270 */
[----:B------:R-:W-:Y:S01]  /*5bf0*/  @!UP0 UMOV UR4, UR9 ;  /* 0x0000000900048c82 */ /* 0x000fe20008000000 */
[----:B---3--:R-:W-:Y:S02]  /*5c00*/  @!UP0 UISETP.NE.AND UP2, UPT, UR5, 0x1, UPT ;  /* 0x000000010500888c */ /* 0x008fe4000bf45270 */
[----:B------:R-:W-:Y:S01]  /*5c10*/  @!UP0 USHF.R.U32.HI UR4, URZ, UR13, UR4 ;  /* 0x0000000dff048299 */ /* 0x000fe20008011604 */
[----:B------:R-:W-:Y:S02]  /*5c20*/  @!UP0 UMOV UR6, UR7 ;  /* 0x0000000700068c82 */ /* 0x000fe40008000000 */
[----:B----4-:R-:W-:Y:S02]  /*5c30*/  @!UP0 USHF.R.U32.HI UR6, URZ, UR10, UR6 ;  /* 0x0000000aff068299 */ /* 0x010fe40008011606 */
[----:B------:R-:W-:Y:S02]  /*5c40*/  @!UP0 USEL UR7, UR38, UR4, !UP2 ;  /* 0x0000000426078287 */ /* 0x000fe4000d000000 */
[----:B------:R-:W-:Y:S04]  /*5c50*/  @!UP0 USEL UR6, UR37, UR6, !UP1 ;  /* 0x0000000625068287 */ /* 0x000fe8000c800000 */
[----:B------:R-:W-:Y:S02]  /*5c60*/  @!UP0 UIADD3 UR4, UPT, UPT, -UR7, UR6, URZ ;  /* 0x0000000607048290 */ /* 0x000fe4000fffe1ff */
[----:B------:R-:W-:Y:S02]  /*5c70*/  @!UP0 UIADD3 UR6, UPT, UPT, UR7, -UR6, URZ ;  /* 0x8000000607068290 */ /* 0x000fe4000fffe0ff */
[----:B------:R-:W-:Y:S02]  /*5c80*/  @!UP0 UIMAD UR38, UR4, UR5, UR38 ;  /* 0x00000005042682a4 */ /* 0x000fe4000f8e0226 */
[----:B------:R-:W-:Y:S01]  /*5c90*/  @!UP0 UIMAD UR37, UR6, UR14, UR37 ;  /* 0x0000000e062582a4 */ /* 0x000fe2000f8e0225 */
[----:B------:R-:W-:Y:S11]  /*5ca0*/  @!P0 BRA `(.L_x_93) ;  /* 0x00000000007c8947 */ /* 0x000ff60003800000 */
[----:B------:R-:W2:Y:S01]  /*5cb0*/  LDCU.64 UR8, c[0x4][0x80] ;  /* 0x01001000ff0877ac */ /* 0x000ea20008000a00 */
[----:B------:R-:W-:Y:S01]  /*5cc0*/  MOV R2, 0x0 ;  /* 0x0000000000027802 */ /* 0x000fe20000000f00 */
[----:B------:R-:W-:Y:S02]  /*5cd0*/  HFMA2 R12, -RZ, RZ, 0, 5.9604644775390625e-08 ;  /* 0x00000001ff0c7431 */ /* 0x000fe400000001ff */
[----:B------:R-:W-:Y:S01]  /*5ce0*/  IMAD.MOV.U32 R8, RZ, RZ, 0x70 ;  /* 0x00000070ff087424 */ /* 0x000fe200078e00ff */
[----:B------:R3:W4:Y:S01]  /*5cf0*/  LDC.64 R14, c[0x4][R2] ;  /* 0x01000000020e7b82 */ /* 0x0007220000000a00 */
[----:B------:R-:W1:Y:S01]  /*5d00*/  LDCU.64 UR6, c[0x4][0x88] ;  /* 0x01001100ff0677ac */ /* 0x000e620008000a00 */
[----:B------:R-:W-:Y:S01]  /*5d10*/  IMAD.MOV.U32 R13, RZ, RZ, RZ ;  /* 0x000000ffff0d7224 */ /* 0x000fe200078e00ff */
[----:B------:R-:W1:Y:S01]  /*5d20*/  LDCU.64 UR4, c[0x4][0x8] ;  /* 0x01000100ff0477ac */ /* 0x000e620008000a00 */
[----:B--2---:R-:W-:Y:S01]  /*5d30*/  MOV R5, UR9 ;  /* 0x0000000900057c02 */ /* 0x004fe20008000f00 */
[----:B------:R-:W-:Y:S01]  /*5d40*/  IMAD.U32 R4, RZ, RZ, UR8 ;  /* 0x00000008ff047e24 */ /* 0x000fe2000f8e00ff */
[----:B-1----:R-:W-:Y:S01]  /*5d50*/  MOV R7, UR7 ;  /* 0x0000000700077c02 */ /* 0x002fe20008000f00 */
[----:B------:R-:W-:Y:S01]  /*5d60*/  IMAD.U32 R6, RZ, RZ, UR6 ;  /* 0x00000006ff067e24 */ /* 0x000fe2000f8e00ff */
[----:B------:R-:W-:Y:S01]  /*5d70*/  MOV R11, UR5 ;  /* 0x00000005000b7c02 */ /* 0x000fe20008000f00 */
[----:B------:R-:W-:Y:S02]  /*5d80*/  IMAD.U32 R10, RZ, RZ, UR4 ;  /* 0x00000004ff0a7e24 */ /* 0x000fe4000f8e00ff */
[----:B------:R-:W-:Y:S07]  /*5d90*/  LEPC R20, `(.L_x_94) ;  /* 0x000000001014794e */ /* 0x000fee0000000000 */
[----:B---345:R-:W-:Y:S05]  /*5da0*/  CALL.ABS.NOINC R14 ;  /* 0x000000000e007343 */ /* 0x038fea0003c00000 */
.L_x_94:
[----:B------:R-:W1:Y:S01]  /*5db0*/  LDCU.64 UR8, c[0x4][0x80] ;  /* 0x01001000ff0877ac */ /* 0x000e620008000a00 */
[----:B------:R-:W2:Y:S01]  /*5dc0*/  LDC.64 R2, c[0x4][R2] ;  /* 0x0100000002027b82 */ /* 0x000ea20000000a00 */
[----:B------:R-:W-:Y:S02]  /*5dd0*/  HFMA2 R12, -RZ, RZ, 0, 5.9604644775390625e-08 ;  /* 0x00000001ff0c7431 */ /* 0x000fe400000001ff */
[----:B------:R-:W-:Y:S02]  /*5de0*/  IMAD.MOV.U32 R8, RZ, RZ, 0x70 ;  /* 0x00000070ff087424 */ /* 0x000fe400078e00ff */
[----:B------:R-:W-:Y:S01]  /*5df0*/  IMAD.MOV.U32 R13, RZ, RZ, RZ ;  /* 0x000000ffff0d7224 */ /* 0x000fe200078e00ff */
[----:B------:R-:W3:Y:S01]  /*5e00*/  LDCU.64 UR6, c[0x4][0x88] ;  /* 0x01001100ff0677ac */ /* 0x000ee20008000a00 */
[----:B------:R-:W4:Y:S01]  /*5e10*/  LDCU.64 UR4, c[0x4][0x8] ;  /* 0x01000100ff0477ac */ /* 0x000f220008000a00 */
[----:B-1----:R-:W-:Y:S02]  /*5e20*/  MOV R4, UR8 ;  /* 0x0000000800047c02 */ /* 0x002fe40008000f00 */
[----:B------:R-:W-:Y:S02]  /*5e30*/  MOV R5, UR9 ;  /* 0x0000000900057c02 */ /* 0x000fe40008000f00 */
[----:B---3--:R-:W-:Y:S01]  /*5e40*/  MOV R7, UR7 ;  /* 0x0000000700077c02 */ /* 0x008fe20008000f00 */
[----:B------:R-:W-:Y:S01]  /*5e50*/  IMAD.U32 R6, RZ, RZ, UR6 ;  /* 0x00000006ff067e24 */ /* 0x000fe2000f8e00ff */
[----:B----4-:R-:W-:Y:S01]  /*5e60*/  MOV R11, UR5 ;  /* 0x00000005000b7c02 */ /* 0x010fe20008000f00 */
[----:B------:R-:W-:Y:S02]  /*5e70*/  IMAD.U32 R10, RZ, RZ, UR4 ;  /* 0x00000004ff0a7e24 */ /* 0x000fe4000f8e00ff */
[----:B------:R-:W-:Y:S07]  /*5e80*/  LEPC R20, `(.L_x_93) ;  /* 0x000000001014794e */ /* 0x000fee0000000000 */
[----:B--2---:R-:W-:Y:S05]  /*5e90*/  CALL.ABS.NOINC R2 ;  /* 0x0000000002007343 */ /* 0x004fea0003c00000 */
.L_x_93:
[----:B------:R-:W-:Y:S05]  /*5ea0*/  BSYNC.RECONVERGENT B6 ;  /* 0x0000000000067941 */ /* 0x000fea0003800200 */
.L_x_92:
[----:B------:R-:W-:Y:S02]  /*5eb0*/  R2UR UR6, R55 ;  /* 0x00000000370672ca */ /* 0x000fe400000e0000 */
[----:B------:R-:W-:Y:S02]  /*5ec0*/  R2UR UR5, R66 ;  /* 0x00000000420572ca */ /* 0x000fe400000e0000 */
[----:B------:R-:W-:Y:S02]  /*5ed0*/  R2UR UR4, R65 ;  /* 0x00000000410472ca */ /* 0x000fe400000e0000 */
[----:B------:R-:W-:Y:S02]  /*5ee0*/  ISETP.NE.U32.AND P4, PT, R50, RZ, PT ;  /* 0x000000ff3200720c */ /* 0x000fe40003f85070 */
[----:B------:R-:W-:Y:S02]  /*5ef0*/  ISETP.NE.U32.AND P2, PT, RZ, UR54, PT ;  /* 0x00000036ff007c0c */ /* 0x000fe4000bf45070 */
[----:B------:R-:W-:Y:S02]  /*5f00*/  ISETP.NE.AND.EX P4, PT, R51, RZ, PT, P4 ;  /* 0x000000ff3300720c */ /* 0x000fe40003f85340 */
[----:B------:R-:W-:Y:S01]  /*5f10*/  ISETP.NE.AND.EX P2, PT, RZ, UR55, PT, P2 ;  /* 0x00000037ff007c0c */ /* 0x000fe2000bf45320 */
[----:B------:R-:W-:Y:S02]  /*5f20*/  UISETP.NE.AND UP2, UPT, UR6, URZ, UPT ;  /* 0x000000ff0600728c */ /* 0x000fe4000bf45270 */
[----:B------:R-:W-:Y:S04]  /*5f30*/  UISETP.NE.U32.AND UP0, UPT, UR5, URZ, UPT ;  /* 0x000000ff0500728c */ /* 0x000fe8000bf05070 */
[----:B------:R-:W-:Y:S01]  /*5f40*/  UISETP.NE.AND.EX UP1, UPT, UR4, URZ, UPT, UP0 ;  /* 0x000000ff0400728c */ /* 0x000fe2000bf25300 */
[----:B------:R-:W-:Y:S01]  /*5f50*/  PLOP3.LUT P1, PT, PT, PT, UP2, 0x80, 0x8 ;  /* 0x000000000008781c */ /* 0x000fe20003f2f028 */
[----:B------:R-:W-:Y:S03]  /*5f60*/  UPLOP3.LUT UP0, UPT, UPT, UPT, UPT, 0x40, 0x4 ;  /* 0x000000000004789c */ /* 0x000fe60003f0e870 */
[----:B------:R-:W-:Y:S06]  /*5f70*/  @UP2 UPLOP3.LUT UP0, UPT, UPT, UPT, UP1, 0x80, 0x8 ;  /* 0x000000000008289c */ /* 0x000fec0003f0f010 */
[----:B------:R-:W-:Y:S01]  /*5f80*/  PLOP3.LUT P0, PT, PT, PT, UP0, 0x80, 0x8 ;  /* 0x000000000008781c */ /* 0x000fe20003f0f008 */
[----:B------:R-:W-:Y:S01]  /*5f90*/  @!UPT UIADD3 URZ, UPT, UPT, URZ, URZ, URZ ;  /* 0x000000fffffff290 */ /* 0x000fe2000fffe0ff */
[----:B------:R-:W-:Y:S11]  /*5fa0*/  BRA.U !UP1, `(.L_x_95) ;  /* 0x0000000109407547 */ /* 0x000ff6000b800000 */
[----:B------:R-:W-:Y:S01]  /*5fb0*/  UISETP.NE.U32.AND UP0, UPT, UR54, URZ, UPT ;  /* 0x000000ff3600728c */ /* 0x000fe2000bf05070 */
[----:B------:R-:W-:Y:S01]  /*5fc0*/  R2UR UR6, R66 ;  /* 0x00000000420672ca */ /* 0x000fe200000e0000 */
[----:B------:R-:W2:Y:S01]  /*5fd0*/  LDCU.64 UR8, c[0x0][0x358] ;  /* 0x00006b00ff0877ac */ /* 0x000ea20008000a00 */
[----:B------:R-:W-:Y:S02]  /*5fe0*/  HFMA2 R52, -RZ, RZ, 0, 5.9604644775390625e-08 ;  /* 0x00000001ff347431 */ /* 0x000fe400000001ff */
[----:B-1----:R-:W-:Y:S01]  /*5ff0*/  IMAD.MOV.U32 R0, RZ, RZ, 0x1 ;  /* 0x00000001ff007424 */ /* 0x002fe200078e00ff */
[----:B------:R-:W-:Y:S06]  /*6000*/  UISETP.NE.AND.EX UP0, UPT, UR55, URZ, UPT, UP0 ;  /* 0x000000ff3700728c */ /* 0x000fec000bf05300 */
[----:B------:R-:W-:Y:S05]  /*6010*/  PLOP3.LUT P3, PT, PT, PT, UP0, 0x80, 0x8 ;  /* 0x000000000008781c */ /* 0x000fea0003f6f008 */
[----:B------:R-:W1:Y:S01]  /*6020*/  @UP0 LDCU.64 UR4, c[0x0][0x888] ;  /* 0x00011100ff0407ac */ /* 0x000e620008000a00 */
[----:B------:R-:W-:Y:S07]  /*6030*/  @UP0 UIMAD UR6, UR36, UR6, URZ ;  /* 0x00000006240602a4 */ /* 0x000fee000f8e02ff */
[----:B------:R-:W-:Y:S01]  /*6040*/  @!P3 PRMT R52, R0, 0x7610, R52 ;  /* 0x000076100034b816 */ /* 0x000fe20000000034 */
[----:B-1----:R-:W-:Y:S06]  /*6050*/  @UP0 UIMAD.WIDE UR4, UR6, 0x4, UR4 ;  /* 0x00000004060408a5 */ /* 0x002fec000f8e0204 */
[----:B------:R-:W-:Y:S02]  /*6060*/  IMAD.U32 R2, RZ, RZ, UR4 ;  /* 0x00000004ff027e24 */ /* 0x000fe4000f8e00ff */
[----:B------:R-:W-:Y:S03]  /*6070*/  IMAD.U32 R3, RZ, RZ, UR5 ;  /* 0x00000005ff037e24 */ /* 0x000fe6000f8e00ff */
[----:B------:R-:W1:Y:S02]  /*6080*/  @!UP0 LDCU UR4, c[0x0][0x880] ;  /* 0x00011000ff0487ac */ /* 0x000e640008000800 */
[----:B--2--5:R2:W5:Y:S02]  /*6090*/  @P3 LDG.E R27, desc[UR8][R2.64] ;  /* 0x00000008021b3981 */ /* 0x024564000c1e1900 */
[----:B-12---:R-:W-:Y:S02]  /*60a0*/  @!P3 MOV R27, UR4 ;  /* 0x00000004001bbc02 */ /* 0x006fe40008000f00 */
.L_x_95:
[----:B------:R-:W-:Y:S05]  /*60b0*/  @!P4 BRA `(.L_x_96) ;  /* 0x000000000024c947 */ /* 0x000fea0003800000 */
[----:B------:R-:W-:Y:S01]  /*60c0*/  ISETP.NE.U32.AND P3, PT, R48, RZ, PT ;  /* 0x000000ff3000720c */ /* 0x000fe20003f65070 */
[----:B------:R-:W2:Y:S03]  /*60d0*/  LDCU.64 UR4, c[0x0][0x358] ;  /* 0x00006b00ff0477ac */ /* 0x000ea60008000a00 */
[----:B------:R-:W-:Y:S11]  /*60e0*/  ISETP.NE.AND.EX P3, PT, R49, RZ, PT, P3 ;  /* 0x000000ff3100720c */ /* 0x000ff60003f65330 */
[----:B------:R-:W-:Y:S02]  /*60f0*/  @!UPT UIADD3 URZ, UPT, UPT, URZ, URZ, URZ ;  /* 0x000000fffffff290 */ /* 0x000fe4000fffe0ff */
[----:B------:R-:W3:Y:S01]  /*6100*/  @P3 LDC.64 R2, c[0x0][0x8a8] ;  /* 0x00022a00ff023b82 */ /* 0x000ee20000000a00 */
[----:B-1----:R-:W-:Y:S04]  /*6110*/  @P3 IMAD R0, R50, UR36, RZ ;  /* 0x0000002432003c24 */ /* 0x002fe8000f8e02ff */
[----:B---3--:R-:W-:Y:S05]  /*6120*/  @P3 IMAD.WIDE R2, R0, 0x4, R2 ;  /* 0x0000000400023825 */ /* 0x008fea00078e0202 */
[----:B--2--5:R2:W5:Y:S02]  /*6130*/  @P3 LDG.E R24, desc[UR4][R2.64] ;  /* 0x0000000402183981 */ /* 0x024564000c1e1900 */
[----:B--2---:R-:W3:Y:S02]  /*6140*/  @!P3 LDC R24, c[0x0][0x8a0] ;  /* 0x00022800ff18bb82 */ /* 0x004ee40000000800 */
.L_x_96:
[----:B-----5:R-:W-:Y:S01]  /*6150*/  FSETP.NEU.AND P3, PT, R27, RZ, PT ;  /* 0x000000ff1b00720b */ /* 0x020fe20003f6d000 */
[----:B------:R-:W-:Y:S01]  /*6160*/  IMAD.SHL.U32 R75, R26, 0x4, RZ ;  /* 0x000000041a4b7824 */ /* 0x000fe200078e00ff */
[----:B------:R-:W-:Y:S01]  /*6170*/  SEL R4, RZ, 0xffffffff, P2 ;  /* 0xffffffffff047807 */ /* 0x000fe20001000000 */
[----:B------:R-:W-:Y:S01]  /*6180*/  BSSY B1, `(.L_x_97) ;  /* 0x0000044000017945 */ /* 0x000fe20003800000 */
[----:B------:R-:W-:Y:S01]  /*6190*/  @P1 LOP3.LUT P2, RZ, R52, 0xff, RZ, 0xc0, !PT ;  /* 0x000000ff34ff1812 */ /* 0x000fe2000784c0ff */
[----:B------:R-:W-:Y:S01]  /*61a0*/  VIADD R70, R75, UR44 ;  /* 0x0000002c4b467c36 */ /* 0x000fe20008000000 */
[----:B-1----:R-:W-:Y:S01]  /*61b0*/  @P1 SEL R0, RZ, 0xffffffff, P3 ;  /* 0xffffffffff001807 */ /* 0x002fe20001800000 */
[----:B------:R-:W-:Y:S01]  /*61c0*/  IMAD.MOV.U32 R76, RZ, RZ, 0x1 ;  /* 0x00000001ff4c7424 */ /* 0x000fe200078e00ff */
[----:B------:R-:W-:Y:S01]  /*61d0*/  LOP3.LUT R61, R61, 0x1, RZ, 0x3c, !PT ;  /* 0x000000013d3d7812 */ /* 0x000fe200078e3cff */
[----:B------:R-:W-:Y:S01]  /*61e0*/  IMAD.MOV.U32 R74, RZ, RZ, RZ ;  /* 0x000000ffff4a7224 */ /* 0x000fe200078e00ff */
[----:B------:R-:W-:Y:S02]  /*61f0*/  @P0 SEL R0, R4, R0, !P2 ;  /* 0x0000000004000207 */ /* 0x000fe40005000000 */
[----:B------:R-:W-:Y:S02]  /*6200*/  CS2R R46, SRZ ;  /* 0x00000000002e7805 */ /* 0x000fe4000001ff00 */
[----:B------:R-:W-:Y:S02]  /*6210*/  LEA R72, R22, UR44, 0x3 ;  /* 0x0000002c16487c11 */ /* 0x000fe4000f8e18ff */
[----:B------:R-:W-:Y:S02]  /*6220*/  CS2R R44, SRZ ;  /* 0x00000000002c7805 */ /* 0x000fe4000001ff00 */
[----:B------:R-:W-:Y:S02]  /*6230*/  @P1 LOP3.LUT R0, R0, 0x1, RZ, 0xc0, !PT ;  /* 0x0000000100001812 */ /* 0x000fe400078ec0ff */
[----:B------:R-:W-:Y:S02]  /*6240*/  CS2R R42, SRZ ;  /* 0x00000000002a7805 */ /* 0x000fe4000001ff00 */
[----:B------:R-:W-:Y:S02]  /*6250*/  SHF.L.U32 R2, R60, 0x1f, RZ ;  /* 0x0000001f3c027819 */ /* 0x000fe400000006ff */
[----:B------:R-:W-:Y:S02]  /*6260*/  CS2R R40, SRZ ;  /* 0x0000000000287805 */ /* 0x000fe4000001ff00 */
[----:B------:R-:W-:Y:S02]  /*6270*/  ISETP.NE.U32.OR P6, PT, R0, 0x1, !P1 ;  /* 0x000000010000780c */ /* 0x000fe40004fc5470 */
[----:B------:R-:W-:Y:S02]  /*6280*/  CS2R R38, SRZ ;  /* 0x0000000000267805 */ /* 0x000fe4000001ff00 */
[----:B------:R-:W-:Y:S02]  /*6290*/  PLOP3.LUT P2, PT, PT, PT, UP1, 0x80, 0x8 ;  /* 0x000000000008781c */ /* 0x000fe40003f4f018 */
[----:B------:R-:W-:Y:S02]  /*62a0*/  CS2R R36, SRZ ;  /* 0x0000000000247805 */ /* 0x000fe4000001ff00 */
[----:B------:R-:W-:Y:S02]  /*62b0*/  LEA.HI R25, R22, R22, RZ, 0x1 ;  /* 0x0000001616197211 */ /* 0x000fe400078f08ff */
[----:B------:R-:W-:Y:S02]  /*62c0*/  CS2R R34, SRZ ;  /* 0x0000000000227805 */ /* 0x000fe4000001ff00 */
[----:B------:R-:W-:Y:S02]  /*62d0*/  LOP3.LUT P4, R57, R52, 0xff, RZ, 0xc0, !PT ;  /* 0x000000ff34397812 */ /* 0x000fe4000788c0ff */
[----:B------:R-:W-:Y:S02]  /*62e0*/  CS2R R32, SRZ ;  /* 0x0000000000207805 */ /* 0x000fe4000001ff00 */
[----:B------:R-:W-:Y:S01]  /*62f0*/  SEL R3, RZ, 0xffffffff, P3 ;  /* 0xffffffffff037807 */ /* 0x000fe20001800000 */
[----:B------:R-:W-:Y:S01]  /*6300*/  VIADD R69, R70, 0x400 ;  /* 0x0000040046457836 */ /* 0x000fe20000000000 */
[----:B------:R-:W-:Y:S01]  /*6310*/  P2R R67, PR, RZ, 0x40 ;  /* 0x00000040ff437803 */ /* 0x000fe20000000000 */
[----:B------:R-:W-:Y:S01]  /*6320*/  IMAD.IADD R68, R62, 0x1, R70 ;  /* 0x000000013e447824 */ /* 0x000fe200078e0246 */
[----:B------:R-:W-:Y:S02]  /*6330*/  @P6 SHF.L.U32 R0, R61, 0x1f, RZ ;  /* 0x0000001f3d006819 */ /* 0x000fe400000006ff */
[----:B------:R-:W-:Y:S02]  /*6340*/  @P2 SEL R3, R4, R3, !P4 ;  /* 0x0000000304032207 */ /* 0x000fe40006000000 */
[----:B------:R1:W2:Y:S02]  /*6350*/  @P6 SYNCS.PHASECHK.TRANS64.TRYWAIT P1, [UR44+0x40], R0 ;  /* 0x00004000ff0065a7 */ /* 0x0002a4000802112c */
[----:B------:R-:W-:Y:S04]  /*6360*/  LOP3.LUT R3, R3, 0x1, RZ, 0xc0, !PT ;  /* 0x0000000103037812 */ /* 0x000fe800078ec0ff */
[----:B------:R-:W-:Y:S04]  /*6370*/  ISETP.NE.U32.AND P5, PT, R3, 0x1, PT ;  /* 0x000000010300780c */ /* 0x000fe80003fa5070 */
[----:B------:R-:W-:Y:S01]  /*6380*/  P2R R77, PR, RZ, 0x20 ;  /* 0x00000020ff4d7803 */ /* 0x000fe20000000000 */
[----:B------:R4:W3:Y:S01]  /*6390*/  SYNCS.PHASECHK.TRANS64.TRYWAIT P0, [R72+URZ+0xb0], R2 ;  /* 0x0000b002480075a7 */ /* 0x0008e200080011ff */
[C---:B-1----:R-:W-:Y:S01]  /*63a0*/  IMAD.SHL.U32 R0, R25.reuse, 0x40, RZ ;  /* 0x0000004019007824 */ /* 0x042fe200078e00ff */
[----:B------:R-:W-:Y:S04]  /*63b0*/  LOP3.LUT R25, R25, 0xffe, RZ, 0xc0, !PT ;  /* 0x00000ffe19197812 */ /* 0x000fe800078ec0ff */
[----:B------:R-:W-:Y:S01]  /*63c0*/  LOP3.LUT R0, R0, 0xffffff80, RZ, 0xc0, !PT ;  /* 0xffffff8000007812 */ /* 0x000fe200078ec0ff */
[----:B------:R-:W-:Y:S04]  /*63d0*/  IMAD.IADD R25, R22, 0x1, -R25 ;  /* 0x0000000116197824 */ /* 0x000fe800078e0a19 */
[----:B------:R-:W-:Y:S04]  /*63e0*/  IMAD.IADD R0, R23, 0x1, R0 ;  /* 0x0000000117007824 */ /* 0x000fe800078e0200 */
[----:B------:R-:W-:Y:S01]  /*63f0*/  IMAD R25, R25, 0x100000, R0 ;  /* 0x0010000019197824 */ /* 0x000fe200078e0200 */
[----:B--2---:R-:W-:Y:S01]  /*6400*/  @P6 SEL R76, RZ, 0x1, !P1 ;  /* 0x00000001ff4c6807 */ /* 0x004fe20004800000 */
[----:B----4-:R-:W-:Y:S06]  /*6410*/  @!P6 BRA `(.L_x_98) ;  /* 0x000000000068e947 */ /* 0x010fec0003800000 */
[C---:B------:R-:W-:Y:S01]  /*6420*/  @P5 IMAD R5, R63.reuse, 0x4, R69 ;  /* 0x000000043f055824 */ /* 0x040fe200078e0245 */
[----:B------:R-:W-:Y:S01]  /*6430*/  ISETP.NE.AND P1, PT, R76, RZ, PT ;  /* 0x000000ff4c00720c */ /* 0x000fe20003f25270 */
[----:B------:R-:W-:Y:S01]  /*6440*/  @P5 IMAD R4, R63, 0x4, R70 ;  /* 0x000000043f045824 */ /* 0x000fe200078e0246 */
[----:B------:R-:W-:Y:S01]  /*6450*/  BSSY B0, `(.L_x_99) ;  /* 0x000000e000007945 */ /* 0x000fe20003800000 */
[----:B------:R-:W-:Y:S01]  /*6460*/  IMAD.MOV.U32 R46, RZ, RZ, RZ ;  /* 0x000000ffff2e7224 */ /* 0x000fe200078e00ff */
[----:B------:R-:W-:Y:S01]  /*6470*/  CS2R R42, SRZ ;  /* 0x00000000002a7805 */ /* 0x000fe2000001ff00 */
[----:B------:R-:W-:Y:S01]  /*6480*/  @P5 IMAD.IADD R5, R62, 0x1, R5 ;  /* 0x000000013e055824 */ /* 0x000fe200078e0205 */
[----:B------:R-:W-:Y:S02]  /*6490*/  CS2R R40, SRZ ;  /* 0x0000000000287805 */ /* 0x000fe4000001ff00 */
[----:B------:R-:W-:Y:S02]  /*64a0*/  CS2R R44, SRZ ;  /* 0x00000000002c7805 */ /* 0x000fe4000001ff00 */
[----:B------:R-:W-:Y:S02]  /*64b0*/  CS2R R34, SRZ ;  /* 0x0000000000227805 */ /* 0x000fe4000001ff00 */
[----:B------:R-:W-:Y:S02]  /*64c0*/  CS2R R32, SRZ ;  /* 0x0000000000207805 */ /* 0x000fe4000001ff00 */
[----:B------:R-:W-:Y:S02]  /*64d0*/  CS2R R38, SRZ ;  /* 0x0000000000267805 */ /* 0x000fe4000001ff00 */
[----:B------:R-:W-:Y:S01]  /*64e0*/  CS2R R36, SRZ ;  /* 0x0000000000247805 */ /* 0x000fe2000001ff00 */
[----:B------:R-:W-:Y:S06]  /*64f0*/  @P1 BRA `(.L_x_100) ;  /* 0x00000000000c1947 */ /* 0x000fec0003800000 */
[----:B------:R-:W-:Y:S04]  /*6500*/  SHF.L.U32 R3, R61, 0x1f, RZ ;  /* 0x0000001f3d037819 */ /* 0x000fe800000006ff */
[----:B------:R-:W1:Y:S02]  /*6510*/  SYNCS.PHASECHK.TRANS64.TRYWAIT P1, [UR44+0x40], R3 ;  /* 0x00004003ff0075a7 */ /* 0x000e64000802112c */
[----:B-1----:R-:W-:Y:S05]  /*6520*/  @!P1 BRA `(.L_x_101) ;  /* 0x00000028009c9947 */ /* 0x002fea0003800000 */
.L_x_100:
[----:B------:R-:W-:Y:S05]  /*6530*/  BSYNC B0 ;  /* 0x0000000000007941 */ /* 0x000fea0003800000 */
.L_x_99:
[----:B------:R-:W-:Y:S01]  /*6540*/  ISETP.NE.AND P1, PT, R77, RZ, PT ;  /* 0x000000ff4d00720c */ /* 0x000fe20003f25270 */
[----:B------:R-:W-:Y:S11]  /*6550*/  HFMA2 R74, -RZ, RZ, 0, 5.9604644775390625e-08 ;  /* 0x00000001ff4a7431 */ /* 0x000ff600000001ff */
[----:B------:R-:W-:Y:S01]  /*6560*/  @!UPT UIADD3 URZ, UPT, UPT, URZ, URZ, URZ ;  /* 0x000000fffffff290 */ /* 0x000fe2000fffe0ff */
[----:B------:R-:W-:Y:S05]  /*6570*/  @P1 WARPSYNC.ALL ;  /* 0x0000000000001948 */ /* 0x000fea0003800000 */
[----:B------:R2:W4:Y:S04]  /*6580*/  @P1 LDSM.16.M88.4 R40, [R4+0x400] ;  /* 0x000400000428183b */ /* 0x0005280000000200 */
[----:B------:R2:W1:Y:S04]  /*6590*/  @P1 LDSM.16.M88.4 R44, [R5] ;  /* 0x00000000052c183b */ /* 0x0004680000000200 */
[----:B------:R2:W1:Y:S04]  /*65a0*/  @P1 LDSM.16.M88.4 R32, [R75+UR44+0x400] ;  /* 0x0004002c4b20183b */ /* 0x0004680008000200 */
[----:B------:R2:W1:Y:S02]  /*65b0*/  @P1 LDSM.16.M88.4 R36, [R68+0x400] ;  /* 0x000400004424183b */ /* 0x0004640000000200 */
.L_x_98:
[----:B------:R-:W-:Y:S05]  /*65c0*/  BSYNC B1 ;  /* 0x0000000000017941 */ /* 0x000fea0003800000 */
.L_x_97:
[----:B-1----:R-:W-:Y:S04]  /*65d0*/  SHF.R.U32.HI R0, RZ, 0x15, R25 ;  /* 0x00000015ff007819 */ /* 0x002fe80000011619 */
[----:B------:R-:W-:Y:S01]  /*65e0*/  LOP3.LUT P1, RZ, R0, 0x3, R53, 0x48, !PT ;  /* 0x0000000300ff7812 */ /* 0x000fe20007824835 */
[----:B------:R-:W-:Y:S01]  /*65f0*/  @!UPT UIADD3 URZ, UPT, UPT, URZ, URZ, URZ ;  /* 0x000000fffffff290 */ /* 0x000fe2000fffe0ff */
[----:B---3--:R-:W-:Y:S11]  /*6600*/  @P0 BRA `(.L_x_102) ;  /* 0x0000000000080947 */ /* 0x008ff60003800000 */
[----:B------:R-:W1:Y:S02]  /*6610*/  SYNCS.PHASECHK.TRANS64.TRYWAIT P0, [R72+URZ+0xb0], R2 ;  /* 0x0000b002480075a7 */ /* 0x000e6400080011ff */
[----:B-1----:R-:W-:Y:S05]  /*6620*/  @!P0 BRA `(.L_x_103) ;  /* 0x0000002800748947 */ /* 0x002fea0003800000 */
.L_x_102:
[----:B------:R-:W-:Y:S05]  /*6630*/  @!P1 BRA `(.L_x_104) ;  /* 0x0000000000409947 */ /* 0x000fea0003800000 */
[----:B------:R-:W2:Y:S01]  /*6640*/  LDCU.64 UR8, c[0x4][0x70] ;  /* 0x01000e00ff0877ac */ /* 0x000ea20008000a00 */
[----:B------:R-:W-:Y:S01]  /*6650*/  MOV R3, 0x0 ;  /* 0x0000000000037802 */ /* 0x000fe20000000f00 */
[----:B------:R-:W-:Y:S02]  /*6660*/  HFMA2 R12, -RZ, RZ, 0, 5.9604644775390625e-08 ;  /* 0x00000001ff0c7431 */ /* 0x000fe400000001ff */
[----:B------:R-:W-:Y:S02]  /*6670*/  IMAD.MOV.U32 R8, RZ, RZ, 0x192 ;  /* 0x00000192ff087424 */ /* 0x000fe400078e00ff */
[----:B------:R-:W-:Y:S01]  /*6680*/  IMAD.MOV.U32 R13, RZ, RZ, RZ ;  /* 0x000000ffff0d7224 */ /* 0x000fe200078e00ff */
[----:B------:R-:W3:Y:S01]  /*6690*/  LDCU.64 UR6, c[0x4][0x78] ;  /* 0x01000f00ff0677ac */ /* 0x000ee20008000a00 */
[----:B-1----:R-:W1:Y:S01]  /*66a0*/  LDC.64 R2, c[0x4][R3] ;  /* 0x0100000003027b82 */ /* 0x002e620000000a00 */
[----:B------:R-:W5:Y:S01]  /*66b0*/  LDCU.64 UR4, c[0x4][0x10] ;  /* 0x01000200ff0477ac */ /* 0x000f620008000a00 */
[----:B--2---:R-:W-:Y:S01]  /*66c0*/  MOV R5, UR9 ;  /* 0x0000000900057c02 */ /* 0x004fe20008000f00 */
[----:B------:R-:W-:Y:S01]  /*66d0*/  IMAD.U32 R4, RZ, RZ, UR8 ;  /* 0x00000008ff047e24 */ /* 0x000fe2000f8e00ff */
[----:B---3--:R-:W-:Y:S01]  /*66e0*/  MOV R7, UR7 ;  /* 0x0000000700077c02 */ /* 0x008fe20008000f00 */
[----:B------:R-:W-:Y:S01]  /*66f0*/  IMAD.U32 R6, RZ, RZ, UR6 ;  /* 0x00000006ff067e24 */ /* 0x000fe2000f8e00ff */
[----:B-----5:R-:W-:Y:S01]  /*6700*/  MOV R11, UR5 ;  /* 0x00000005000b7c02 */ /* 0x020fe20008000f00 */
[----:B------:R-:W-:Y:S02]  /*6710*/  IMAD.U32 R10, RZ, RZ, UR4 ;  /* 0x00000004ff0a7e24 */ /* 0x000fe4000f8e00ff */
[----:B------:R-:W-:Y:S07]  /*6720*/  LEPC R20, `(.L_x_104) ;  /* 0x000000001014794e */ /* 0x000fee0000000000 */
[----:B-1--4-:R-:W-:Y:S05]  /*6730*/  CALL.ABS.NOINC R2 ;  /* 0x0000000002007343 */ /* 0x012fea0003c00000 */
.L_x_104:
[----:B------:R-:W-:Y:S05]  /*6740*/  WARPSYNC.ALL ;  /* 0x0000000000007948 */ /* 0x000fea0003800000 */
[----:B------:R-:W-:Y:S01]  /*6750*/  R2UR UR4, R25 ;  /* 0x00000000190472ca */ /* 0x000fe200000e0000 */
[----:B------:R-:W-:Y:S01]  /*6760*/  BSSY.RECONVERGENT B0, `(.L_x_105) ;  /* 0x000003c000007945 */ /* 0x000fe20003800200 */
[----:B------:R-:W-:Y:S02]  /*6770*/  SHF.L.U32 R73, R63, 0x2, RZ ;  /* 0x000000023f497819 */ /* 0x000fe400000006ff */
[----:B------:R-:W-:Y:S02]  /*6780*/  ISETP.NE.AND P0, PT, R64, RZ, PT ;  /* 0x000000ff4000720c */ /* 0x000fe40003f05270 */
[----:B------:R-:W-:Y:S04]  /*6790*/  IADD3 R69, PT, PT, R69, R73, RZ ;  /* 0x0000004945457210 */ /* 0x000fe80007ffe0ff */
[----:B------:R-:W-:Y:S03]  /*67a0*/  IADD3 R71, PT, PT, R62, R69, RZ ;  /* 0x000000453e477210 */ /* 0x000fe60007ffe0ff */
[----:B--2---:R-:W2:Y:S02]  /*67b0*/  LDTM.16dp128bit.x8 R4, tmem[UR4] ;  /* 0x00000004000479ee */ /* 0x004ea40008180000 */
[C---:B--2---:R-:W-:Y:S01]  /*67c0*/  FMUL R0, R24.reuse, R4 ;  /* 0x0000000418007220 */ /* 0x044fe20000400000 */
[C---:B-1----:R-:W-:Y:S01]  /*67d0*/  FMUL R2, R24.reuse, R5 ;  /* 0x0000000518027220 */ /* 0x042fe20000400000 */
[C---:B------:R-:W-:Y:S01]  /*67e0*/  FMUL R3, R24.reuse, R6 ;  /* 0x0000000618037220 */ /* 0x040fe20000400000 */
[C---:B------:R-:W-:Y:S01]  /*67f0*/  FMUL R7, R24.reuse, R7 ;  /* 0x0000000718077220 */ /* 0x040fe20000400000 */
[C---:B------:R-:W-:Y:S01]  /*6800*/  FFMA R28, R27.reuse, R32, R0 ;  /* 0x000000201b1c7223 */ /* 0x040fe20000000000 */
        /* <DEDUP_REMOVED lines=10> */
[----:B------:R1:W-:Y:S01]  /*68b0*/  STSM.16.M88.4 [R70+0x400], R28 ;  /* 0x0004001c46007844 */ /* 0x0003e20000000200 */
[C---:B------:R-:W-:Y:S01]  /*68c0*/  FMUL R9, R24.reuse, R13 ;  /* 0x0000000d18097220 */ /* 0x040fe20000400000 */
[C---:B------:R-:W-:Y:S01]  /*68d0*/  FFMA R6, R27.reuse, R38, R6 ;  /* 0x000000261b067223 */ /* 0x040fe20000000006 */
[C---:B------:R-:W-:Y:S01]  /*68e0*/  FMUL R10, R24.reuse, R14 ;  /* 0x0000000e180a7220 */ /* 0x040fe20000400000 */
[C---:B------:R-:W-:Y:S01]  /*68f0*/  FFMA R7, R27.reuse, R39, R11 ;  /* 0x000000271b077223 */ /* 0x040fe2000000000b */
[C---:B------:R-:W-:Y:S01]  /*6900*/  FMUL R15, R24.reuse, R15 ;  /* 0x0000000f180f7220 */ /* 0x040fe20000400000 */
[C---:B----4-:R-:W-:Y:S01]  /*6910*/  FFMA R8, R27.reuse, R40, R8 ;  /* 0x000000281b087223 */ /* 0x050fe20000000008 */
[C---:B------:R-:W-:Y:S01]  /*6920*/  FMUL R12, R24.reuse, R16 ;  /* 0x00000010180c7220 */ /* 0x040fe20000400000 */
[C---:B------:R-:W-:Y:S01]  /*6930*/  FFMA R9, R27.reuse, R41, R9 ;  /* 0x000000291b097223 */ /* 0x040fe20000000009 */
[----:B------:R1:W-:Y:S01]  /*6940*/  STSM.16.M88.4 [R68+0x400], R4 ;  /* 0x0004000444007844 */ /* 0x0003e20000000200 */
[C---:B------:R-:W-:Y:S01]  /*6950*/  FMUL R13, R24.reuse, R17 ;  /* 0x00000011180d7220 */ /* 0x040fe20000400000 */
[C---:B------:R-:W-:Y:S01]  /*6960*/  FFMA R10, R27.reuse, R42, R10 ;  /* 0x0000002a1b0a7223 */ /* 0x040fe2000000000a */
[C---:B------:R-:W-:Y:S01]  /*6970*/  FMUL R14, R24.reuse, R18 ;  /* 0x00000012180e7220 */ /* 0x040fe20000400000 */
[C---:B------:R-:W-:Y:S01]  /*6980*/  FFMA R11, R27.reuse, R43, R15 ;  /* 0x0000002b1b0b7223 */ /* 0x040fe2000000000f */
[----:B------:R-:W-:Y:S01]  /*6990*/  FMUL R19, R24, R19 ;  /* 0x0000001318137220 */ /* 0x000fe20000400000 */
[C---:B------:R-:W-:Y:S01]  /*69a0*/  FFMA R12, R27.reuse, R44, R12 ;  /* 0x0000002c1b0c7223 */ /* 0x040fe2000000000c */
[C---:B------:R-:W-:Y:S01]  /*69b0*/  FFMA R13, R27.reuse, R45, R13 ;  /* 0x0000002d1b0d7223 */ /* 0x040fe2000000000d */
[C---:B------:R-:W-:Y:S01]  /*69c0*/  FFMA R14, R27.reuse, R46, R14 ;  /* 0x0000002e1b0e7223 */ /* 0x040fe2000000000e */
[----:B------:R1:W-:Y:S01]  /*69d0*/  STSM.16.M88.4 [R69], R8 ;  /* 0x0000000845007844 */ /* 0x0003e20000000200 */
[----:B------:R-:W-:Y:S05]  /*69e0*/  FFMA R15, R27, R47, R19 ;  /* 0x0000002f1b0f7223 */ /* 0x000fea0000000013 */
[----:B------:R1:W-:Y:S01]  /*69f0*/  STSM.16.M88.4 [R71], R12 ;  /* 0x0000000c47007844 */ /* 0x0003e20000000200 */
[----:B------:R-:W-:Y:S01]  /*6a00*/  @!PT LDS RZ, [RZ] ;  /* 0x00000000fffff984 */ /* 0x000fe20000000800 */
[----:B------:R-:W-:Y:S01]  /*6a10*/  @!PT LDS RZ, [RZ] ;  /* 0x00000000fffff984 */ /* 0x000fe20000000800 */
[----:B------:R-:W-:Y:S01]  /*6a20*/  @!PT LDS RZ, [RZ] ;  /* 0x00000000fffff984 */ /* 0x000fe20000000800 */
[----:B------:R-:W-:Y:S01]  /*6a30*/  @!PT LDS RZ, [RZ] ;  /* 0x00000000fffff984 */ /* 0x000fe20000000800 */
[----:B------:R2:W-:Y:S06]  /*6a40*/  MEMBAR.ALL.CTA ;  /* 0x0000000000007992 */ /* 0x0005ec0000008000 */
[----:B--2---:R-:W2:Y:S02]  /*6a50*/  FENCE.VIEW.ASYNC.S ;  /* 0x00000000000073c6 */ /* 0x004ea40000000000 */
[----:B--2---:R-:W-:Y:S06]  /*6a60*/  BAR.SYNC.DEFER_BLOCKING 0x1, 0x80 ;  /* 0x0042000000007b1d */ /* 0x004fec0000010000 */
[----:B------:R-:W-:Y:S05]  /*6a70*/  @P0 BRA `(.L_x_106) ;  /* 0x0000000000280947 */ /* 0x000fea0003800000 */
[----:B------:R-:W2:Y:S01]  /*6a80*/  LDCU.64 UR6, c[0x0][0x348] ;  /* 0x00006900ff0677ac */ /* 0x000ea20008000a00 */
[----:B------:R-:W-:Y:S01]  /*6a90*/  UIADD3 UR4, UPT, UPT, UR44, 0x400, URZ ;  /* 0x000004002c047890 */ /* 0x000fe2000fffe0ff */
[----:B------:R-:W-:Y:S05]  /*6aa0*/  UMOV UR51, UR36 ;  /* 0x0000002400337c82 */ /* 0x000fea0008000000 */
[----:B------:R-:W-:Y:S04]  /*6ab0*/  MOV R56, UR4 ;  /* 0x0000000400387c02 */ /* 0x000fe80008000f00 */
[----:B------:R-:W-:Y:S01]  /*6ac0*/  R2UR UR48, R56 ;  /* 0x00000000383072ca */ /* 0x000fe200000e0000 */
[----:B--2---:R-:W-:Y:S04]  /*6ad0*/  UIADD3 UR4, UP0, UPT, UR6, 0x680, URZ ;  /* 0x0000068006047890 */ /* 0x004fe8000ff1e0ff */
[----:B------:R-:W-:Y:S09]  /*6ae0*/  UIADD3.X UR5, UPT, UPT, URZ, UR7, URZ, UP0, !UPT ;  /* 0x00000007ff057290 */ /* 0x000ff200087fe4ff */
[----:B------:R2:W-:Y:S01]  /*6af0*/  UTMASTG.3D [UR48], [UR4] ;  /* 0x00000030040073b5 */ /* 0x0005e20008010000 */
[----:B------:R0:W-:Y:S01]  /*6b00*/  UTMACMDFLUSH ;  /* 0x00000000000079b7 */ /* 0x0001e20000000000 */
[----:B--2---:R-:W-:Y:S04]  /*6b10*/  DEPBAR.LE SB0, 0x1 ;  /* 0x000080400000791a */ /* 0x004fe80000000000 */
.L_x_106:
[----:B------:R-:W-:Y:S05]  /*6b20*/  BSYNC.RECONVERGENT B0 ;  /* 0x0000000000007941 */ /* 0x000fea0003800200 */
.L_x_105:
[----:B------:R-:W-:Y:S01]  /*6b30*/  BAR.SYNC.DEFER_BLOCKING 0x1, 0x80 ;  /* 0x0042000000007b1d */ /* 0x000fe20000010000 */
[----:B------:R-:W-:Y:S01]  /*6b40*/  ISETP.NE.AND P1, PT, R67, RZ, PT ;  /* 0x000000ff4300720c */ /* 0x000fe20003f25270 */
[----:B------:R-:W-:Y:S01]  /*6b50*/  UISETP.NE.AND UP0, UPT, UR52, URZ, UPT ;  /* 0x000000ff3400728c */ /* 0x000fe2000bf05270 */
[----:B------:R-:W-:Y:S11]  /*6b60*/  LEA R2, R74, UR44, 0x3 ;  /* 0x0000002c4a027c11 */ /* 0x000ff6000f8e18ff */
[----:B------:R-:W-:Y:S01]  /*6b70*/  @P1 SHF.L.U32 R3, R61, 0x1f, RZ ;  /* 0x0000001f3d031819 */ /* 0x000fe200000006ff */
[----:B------:R-:W-:Y:S06]  /*6b80*/  BRA.U !UP0, `(.L_x_107) ;  /* 0x0000000108247547 */ /* 0x000fec000b800000 */
[----:B-1----:R-:W-:Y:S01]  /*6b90*/  IMAD.U32 R4, RZ, RZ, UR46 ;  /* 0x0000002eff047e24 */ /* 0x002fe2000f8e00ff */
[----:B------:R-:W-:Y:S01]  /*6ba0*/  MOV R0, UR47 ;  /* 0x0000002f00007c02 */ /* 0x000fe20008000f00 */
[----:B------:R-:W-:Y:S03]  /*6bb0*/  UIADD3 UR4, UPT, UPT, UR46, 0x1, URZ ;  /* 0x000000012e047890 */ /* 0x000fe6000fffe0ff */
[----:B------:R-:W-:Y:S01]  /*6bc0*/  @P1 LEA R4, R4, UR44, 0x3 ;  /* 0x0000002c04041c11 */ /* 0x000fe2000f8e18ff */
[----:B------:R-:W-:Y:S04]  /*6bd0*/  UISETP.NE.AND UP0, UPT, UR4, 0x4, UPT ;  /* 0x000000040400788c */ /* 0x000fe8000bf05270 */
[----:B------:R-:W-:Y:S01]  /*6be0*/  @P1 VIADD R4, R4, 0x60 ;  /* 0x0000006004041836 */ /* 0x000fe20000000000 */
[----:B------:R-:W-:Y:S04]  /*6bf0*/  USEL UR46, UR4, URZ, UP0 ;  /* 0x000000ff042e7287 */ /* 0x000fe80008000000 */
[----:B------:R-:W-:Y:S04]  /*6c00*/  @P1 PRMT R0, R0, 0x654, R4 ;  /* 0x0000065400001816 */ /* 0x000fe80000000004 */
[----:B------:R2:W-:Y:S04]  /*6c10*/  @P1 SYNCS.ARRIVE.TRANS64.RED.A1T0 RZ, [R0+URZ], RZ ;  /* 0x000000ff00ff19a7 */ /* 0x0005e800081004ff */
.L_x_107:
[----:B------:R-:W3:Y:S01]  /*6c20*/  @P1 SYNCS.PHASECHK.TRANS64.TRYWAIT P0, [R2+URZ+0x40], R3 ;  /* 0x00004003020015a7 */ /* 0x000ee200080011ff */
[----:B------:R-:W-:Y:S01]  /*6c30*/  BSSY B1, `(.L_x_108) ;  /* 0x0000017000017945 */ /* 0x000fe20003800000 */
[----:B---3--:R-:W-:Y:S03]  /*6c40*/  @P1 SEL R76, RZ, 0x1, !P0 ;  /* 0x00000001ff4c1807 */ /* 0x008fe60004000000 */
[----:B------:R-:W-:Y:S05]  /*6c50*/  @!P1 BRA `(.L_x_109) ;  /* 0x0000000000509947 */ /* 0x000fea0003800000 */
[----:B------:R-:W-:Y:S01]  /*6c60*/  ISETP.NE.AND P1, PT, R77, RZ, PT ;  /* 0x000000ff4d00720c */ /* 0x000fe20003f25270 */
[----:B------:R-:W-:Y:S01]  /*6c70*/  BSSY B0, `(.L_x_110) ;  /* 0x000000a000007945 */ /* 0x000fe20003800000 */
[----:B------:R-:W-:Y:S11]  /*6c80*/  ISETP.NE.AND P0, PT, R76, RZ, PT ;  /* 0x000000ff4c00720c */ /* 0x000ff60003f05270 */
[----:B-1----:R-:W-:Y:S04]  /*6c90*/  @P1 IMAD R5, R74, 0x2000, R75 ;  /* 0x000020004a051824 */ /* 0x002fe800078e024b */
[----:B------:R-:W-:Y:S05]  /*6ca0*/  @P1 VIADD R4, R5, UR44 ;  /* 0x0000002c05041c36 */ /* 0x000fea0008000000 */
[----:B------:R-:W-:Y:S01]  /*6cb0*/  @P1 IADD3 R3, PT, PT, R73, R4, RZ ;  /* 0x0000000449031210 */ /* 0x000fe20007ffe0ff */
[----:B------:R-:W-:Y:S01]  /*6cc0*/  @P1 IMAD.IADD R4, R62, 0x1, R4 ;  /* 0x000000013e041824 */ /* 0x000fe200078e0204 */
[----:B------:R-:W-:Y:S06]  /*6cd0*/  @P0 BRA `(.L_x_111) ;  /* 0x00000000000c0947 */ /* 0x000fec0003800000 */
[----:B--2---:R-:W-:Y:S04]  /*6ce0*/  SHF.L.U32 R0, R61, 0x1f, RZ ;  /* 0x0000001f3d007819 */ /* 0x004fe800000006ff */
[----:B------:R-:W1:Y:S02]  /*6cf0*/  SYNCS.PHASECHK.TRANS64.TRYWAIT P0, [R2+URZ+0x40], R0 ;  /* 0x00004000020075a7 */ /* 0x000e6400080011ff */
[----:B-1----:R-:W-:Y:S05]  /*6d00*/  @!P0 BRA `(.L_x_112) ;  /* 0x0000002000d08947 */ /* 0x002fea0003800000 */
.L_x_111:
[----:B------:R-:W-:Y:S05]  /*6d10*/  BSYNC B0 ;  /* 0x0000000000007941 */ /* 0x000fea0003800000 */
.L_x_110:
[----:B------:R-:W-:Y:S02]  /*6d20*/  ISETP.NE.AND P0, PT, R77, RZ, PT ;  /* 0x000000ff4d00720c */ /* 0x000fe40003f05270 */
[----:B------:R-:W-:Y:S11]  /*6d30*/  IADD3 R74, PT, PT, R74, 0x1, RZ ;  /* 0x000000014a4a7810 */ /* 0x000ff60007ffe0ff */
[----:B-12---:R-:W-:Y:S01]  /*6d40*/  @P0 IMAD.IADD R0, R62, 0x1, R3 ;  /* 0x000000013e000824 */ /* 0x006fe200078e0203 */
[----:B------:R-:W-:Y:S05]  /*6d50*/  @P0 WARPSYNC.ALL ;  /* 0x0000000000000948 */ /* 0x000fea0003800000 */
[----:B------:R3:W4:Y:S04]  /*6d60*/  @P0 LDSM.16.M88.4 R32, [R5+UR44+0x400] ;  /* 0x0004002c0520083b */ /* 0x0007280008000200 */
[----:B------:R3:W1:Y:S04]  /*6d70*/  @P0 LDSM.16.M88.4 R36, [R4+0x400] ;  /* 0x000400000424083b */ /* 0x0006680000000200 */
[----:B------:R3:W2:Y:S04]  /*6d80*/  @P0 LDSM.16.M88.4 R40, [R3+0x400] ;  /* 0x000400000328083b */ /* 0x0006a80000000200 */
[----:B------:R3:W1:Y:S02]  /*6d90*/  @P0 LDSM.16.M88.4 R44, [R0+0x400] ;  /* 0x00040000002c083b */ /* 0x0006640000000200 */
.L_x_109:
[----:B------:R-:W-:Y:S05]  /*6da0*/  BSYNC B1 ;  /* 0x0000000000017941 */ /* 0x000fea0003800000 */
.L_x_108:
[----:B--23--:R-:W-:Y:S05]  /*6db0*/  VIADD R0, R25, 0x20 ;  /* 0x0000002019007836 */ /* 0x00cfea0000000000 */
[----:B------:R-:W-:Y:S04]  /*6dc0*/  SHF.R.U32.HI R0, RZ, 0x15, R0 ;  /* 0x00000015ff007819 */ /* 0x000fe80000011600 */
[----:B------:R-:W-:Y:S11]  /*6dd0*/  LOP3.LUT P0, RZ, R0, 0x3, R53, 0x48, !PT ;  /* 0x0000000300ff7812 */ /* 0x000ff60007804835 */
[----:B------:R-:W-:Y:S02]  /*6de0*/  @!UPT UIADD3 URZ, UPT, UPT, URZ, URZ, URZ ;  /* 0x000000fffffff290 */ /* 0x000fe4000fffe0ff */
[----:B------:R-:W-:Y:S05]  /*6df0*/  @!P0 BRA `(.L_x_113) ;  /* 0x0000000000408947 */ /* 0x000fea0003800000 */
[----:B------:R-:W2:Y:S01]  /*6e00*/  LDCU.64 UR8, c[0x4][0x70] ;  /* 0x01000e00ff0877ac */ /* 0x000ea20008000a00 */
[----:B------:R-:W-:Y:S01]  /*6e10*/  MOV R3, 0x0 ;  /* 0x0000000000037802 */ /* 0x000fe20000000f00 */
[----:B-1----:R-:W-:Y:S02]  /*6e20*/  HFMA2 R12, -RZ, RZ, 0, 5.9604644775390625e-08 ;  /* 0x00000001ff0c7431 */ /* 0x002fe400000001ff */
[----:B------:R-:W-:Y:S02]  /*6e30*/  IMAD.MOV.U32 R8, RZ, RZ, 0x192 ;  /* 0x00000192ff087424 */ /* 0x000fe400078e00ff */
[----:B------:R-:W-:Y:S01]  /*6e40*/  IMAD.MOV.U32 R13, RZ, RZ, RZ ;  /* 0x000000ffff0d7224 */ /* 0x000fe200078e00ff */
[----:B------:R-:W1:Y:S01]  /*6e50*/  LDCU.64 UR6, c[0x4][0x78] ;  /* 0x01000f00ff0677ac */ /* 0x000e620008000a00 */
[----:B------:R-:W3:Y:S01]  /*6e60*/  LDC.64 R2, c[0x4][R3] ;  /* 0x0100000003027b82 */ /* 0x000ee20000000a00 */
[----:B------:R-:W5:Y:S01]  /*6e70*/  LDCU.64 UR4, c[0x4][0x10] ;  /* 0x01000200ff0477ac */ /* 0x000f620008000a00 */
[----:B--2---:R-:W-:Y:S01]  /*6e80*/  MOV R5, UR9 ;  /* 0x0000000900057c02 */ /* 0x004fe20008000f00 */
[----:B------:R-:W-:Y:S01]  /*6e90*/  IMAD.U32 R4, RZ, RZ, UR8 ;  /* 0x00000008ff047e24 */ /* 0x000fe2000f8e00ff */
[----:B-1----:R-:W-:Y:S01]  /*6ea0*/  MOV R7, UR7 ;  /* 0x0000000700077c02 */ /* 0x002fe20008000f00 */
[----:B------:R-:W-:Y:S01]  /*6eb0*/  IMAD.U32 R6, RZ, RZ, UR6 ;  /* 0x00000006ff067e24 */ /* 0x000fe2000f8e00ff */
[----:B-----5:R-:W-:Y:S01]  /*6ec0*/  MOV R11, UR5 ;  /* 0x00000005000b7c02 */ /* 0x020fe20008000f00 */
[----:B------:R-:W-:Y:S02]  /*6ed0*/  IMAD.U32 R10, RZ, RZ, UR4 ;  /* 0x00000004ff0a7e24 */ /* 0x000fe4000f8e00ff */
[----:B------:R-:W-:Y:S07]  /*6ee0*/  LEPC R20, `(.L_x_113) ;  /* 0x000000001014794e */ /* 0x000fee0000000000 */
[----:B---34-:R-:W-:Y:S05]  /*6ef0*/  CALL.ABS.NOINC R2 ;  /* 0x0000000002007343 */ /* 0x018fea0003c00000 */
.L_x_113:
[----:B------:R-:W-:Y:S05]  /*6f00*/  WARPSYNC.ALL ;  /* 0x0000000000007948 */ /* 0x000fea0003800000 */
[----:B------:R-:W-:Y:S01]  /*6f10*/  R2UR UR4, R25 ;  /* 0x00000000190472ca */ /* 0x000fe200000e0000 */
[----:B------:R-:W-:Y:S01]  /*6f20*/  BSSY.RECONVERGENT B0, `(.L_x_114) ;  /* 0x0000041000007945 */ /* 0x000fe20003800200 */
[----:B------:R-:W-:Y:S02]  /*6f30*/  ISETP.NE.AND P6, PT, R67, RZ, PT ;  /* 0x000000ff4300720c */ /* 0x000fe40003fc5270 */
[----:B------:R-:W-:Y:S02]  /*6f40*/  ISETP.NE.AND P0, PT, R64, RZ, PT ;  /* 0x000000ff4000720c */ /* 0x000fe40003f05270 */
[----:B------:R-:W-:Y:S07]  /*6f50*/  MOV R20, UR46 ;  /* 0x0000002e00147c02 */ /* 0x000fee0008000f00 */
[----:B-1----:R-:W1:Y:S02]  /*6f60*/  LDTM.16dp128bit.x8 R4, tmem[UR4+0x20] ;  /* 0x00002004000479ee */ /* 0x002e640008180000 */
[----:B------:R-:W-:Y:S01]  /*6f70*/  @P6 LEA R20, R20, UR44, 0x3 ;  /* 0x0000002c14146c11 */ /* 0x000fe2000f8e18ff */
[C---:B-1----:R-:W-:Y:S01]  /*6f80*/  FMUL R0, R24.reuse, R4 ;  /* 0x0000000418007220 */ /* 0x042fe20000400000 */
[C---:B------:R-:W-:Y:S01]  /*6f90*/  FMUL R2, R24.reuse, R5 ;  /* 0x0000000518027220 */ /* 0x040fe20000400000 */
[C---:B------:R-:W-:Y:S01]  /*6fa0*/  FMUL R3, R24.reuse, R6 ;  /* 0x0000000618037220 */ /* 0x040fe20000400000 */
[C---:B------:R-:W-:Y:S01]  /*6fb0*/  FMUL R7, R24.reuse, R7 ;  /* 0x0000000718077220 */ /* 0x040fe20000400000 */
[C---:B----4-:R-:W-:Y:S01]  /*6fc0*/  FFMA R28, R27.reuse, R32, R0 ;  /* 0x000000201b1c7223 */ /* 0x050fe20000000000 */
        /* <DEDUP_REMOVED lines=28> */
[----:B------:R1:W-:Y:S01]  /*7190*/  STSM.16.M88.4 [R69+0x2000], R8 ;  /* 0x0020000845007844 */ /* 0x0003e20000000200 */
[----:B------:R-:W-:Y:S01]  /*71a0*/  FFMA R15, R27, R47, R19 ;  /* 0x0000002f1b0f7223 */ /* 0x000fe20000000013 */
[----:B------:R-:W-:Y:S02]  /*71b0*/  MOV R16, UR47 ;  /* 0x0000002f00107c02 */ /* 0x000fe40008000f00 */
[----:B------:R-:W-:Y:S02]  /*71c0*/  @P6 IADD3 R17, PT, PT, R20, 0x60, RZ ;  /* 0x0000006014116810 */ /* 0x000fe40007ffe0ff */
[----:B------:R1:W-:Y:S01]  /*71d0*/  STSM.16.M88.4 [R71+0x2000], R12 ;  /* 0x0020000c47007844 */ /* 0x0003e20000000200 */
[----:B------:R-:W-:Y:S02]  /*71e0*/  LEA R0, R74, UR44, 0x3 ;  /* 0x0000002c4a007c11 */ /* 0x000fe4000f8e18ff */
[----:B------:R-:W-:Y:S01]  /*71f0*/  @P6 PRMT R16, R16, 0x654, R17 ;  /* 0x0000065410106816 */ /* 0x000fe20000000011 */
[----:B------:R-:W-:Y:S01]  /*7200*/  @!PT LDS RZ, [RZ] ;  /* 0x00000000fffff984 */ /* 0x000fe20000000800 */
[----:B------:R-:W-:Y:S01]  /*7210*/  @!PT LDS RZ, [RZ] ;  /* 0x00000000fffff984 */ /* 0x000fe20000000800 */
[----:B------:R-:W-:Y:S01]  /*7220*/  @!PT LDS RZ, [RZ] ;  /* 0x00000000fffff984 */ /* 0x000fe20000000800 */
[----:B------:R-:W-:Y:S01]  /*7230*/  @!PT LDS RZ, [RZ] ;  /* 0x00000000fffff984 */ /* 0x000fe20000000800 */
[----:B------:R2:W-:Y:S06]  /*7240*/  MEMBAR.ALL.CTA ;  /* 0x0000000000007992 */ /* 0x0005ec0000008000 */
[----:B--2---:R-:W2:Y:S01]  /*7250*/  FENCE.VIEW.ASYNC.S ;  /* 0x00000000000073c6 */ /* 0x004ea20000000000 */
[----:B------:R-:W-:Y:S01]  /*7260*/  @P6 SHF.L.U32 R2, R61, 0x1f, RZ ;  /* 0x0000001f3d026819 */ /* 0x000fe200000006ff */
[----:B--2---:R-:W-:Y:S06]  /*7270*/  BAR.SYNC.DEFER_BLOCKING 0x1, 0x80 ;  /* 0x0042000000007b1d */ /* 0x004fec0000010000 */
[----:B------:R-:W-:Y:S05]  /*7280*/  @P0 BRA `(.L_x_115) ;  /* 0x0000000000280947 */ /* 0x000fea0003800000 */
[----:B------:R-:W2:Y:S01]  /*7290*/  LDCU.64 UR6, c[0x0][0x348] ;  /* 0x00006900ff0677ac */ /* 0x000ea20008000a00 */
[----:B------:R-:W-:Y:S02]  /*72a0*/  UIADD3 UR9, UPT, UPT, UR49, 0x20, URZ ;  /* 0x0000002031097890 */ /* 0x000fe4000fffe0ff */
[----:B------:R-:W-:Y:S01]  /*72b0*/  UIADD3 UR8, UPT, UPT, UR44, 0x2400, URZ ;  /* 0x000024002c087890 */ /* 0x000fe2000fffe0ff */
[----:B------:R-:W-:Y:S01]  /*72c0*/  UMOV UR10, UR50 ;  /* 0x00000032000a7c82 */ /* 0x000fe20008000000 */
[----:B------:R-:W-:Y:S01]  /*72d0*/  UMOV UR11, UR36 ;  /* 0x00000024000b7c82 */ /* 0x000fe20008000000 */
[----:B--2---:R-:W-:Y:S04]  /*72e0*/  UIADD3 UR4, UP0, UPT, UR6, 0x680, URZ ;  /* 0x0000068006047890 */ /* 0x004fe8000ff1e0ff */
[----:B------:R-:W-:Y:S09]  /*72f0*/  UIADD3.X UR5, UPT, UPT, URZ, UR7, URZ, UP0, !UPT ;  /* 0x00000007ff057290 */ /* 0x000ff200087fe4ff */
[----:B------:R2:W-:Y:S01]  /*7300*/  UTMASTG.3D [UR8], [UR4] ;  /* 0x00000008040073b5 */ /* 0x0005e20008010000 */
[----:B------:R0:W-:Y:S01]  /*7310*/  UTMACMDFLUSH ;  /* 0x00000000000079b7 */ /* 0x0001e20000000000 */
[----:B--2---:R-:W-:Y:S04]  /*7320*/  DEPBAR.LE SB0, 0x1 ;  /* 0x000080400000791a */ /* 0x004fe80000000000 */
.L_x_115:
[----:B------:R-:W-:Y:S05]  /*7330*/  BSYNC.RECONVERGENT B0 ;  /* 0x0000000000007941 */ /* 0x000fea0003800200 */
.L_x_114:
[----:B------:R-:W-:Y:S01]  /*7340*/  BAR.SYNC.DEFER_BLOCKING 0x1, 0x80 ;  /* 0x0042000000007b1d */ /* 0x000fe20000010000 */
[----:B------:R-:W-:Y:S04]  /*7350*/  UIADD3 UR4, UPT, UPT, UR46, 0x1, URZ ;  /* 0x000000012e047890 */ /* 0x000fe8000fffe0ff */
[----:B------:R-:W-:Y:S04]  /*7360*/  UISETP.NE.AND UP0, UPT, UR4, 0x4, UPT ;  /* 0x000000040400788c */ /* 0x000fe8000bf05270 */
[----:B------:R-:W-:Y:S01]  /*7370*/  USEL UR45, UR4, URZ, UP0 ;  /* 0x000000ff042d7287 */ /* 0x000fe20008000000 */
[----:B------:R2:W-:Y:S01]  /*7380*/  @P6 SYNCS.ARRIVE.TRANS64.RED.A1T0 RZ, [R16+URZ], RZ ;  /* 0x000000ff10ff69a7 */ /* 0x0005e200081004ff */
[----:B------:R-:W-:Y:S01]  /*7390*/  BSSY B1, `(.L_x_116) ;  /* 0x0000018000017945 */ /* 0x000fe20003800000 */
[----:B------:R-:W3:Y:S02]  /*73a0*/  @P6 SYNCS.PHASECHK.TRANS64.TRYWAIT P0, [R0+URZ+0x40], R2 ;  /* 0x00004002000065a7 */ /* 0x000ee400080011ff */
[----:B---3--:R-:W-:Y:S01]  /*73b0*/  @P6 SEL R76, RZ, 0x1, !P0 ;  /* 0x00000001ff4c6807 */ /* 0x008fe20004000000 */
[----:B--2---:R-:W-:Y:S06]  /*73c0*/  @!P6 BRA `(.L_x_117) ;  /* 0x000000000050e947 */ /* 0x004fec0003800000 */
        /* <DEDUP_REMOVED lines=8> */
[----:B------:R-:W-:Y:S04]  /*7450*/  SHF.L.U32 R5, R61, 0x1f, RZ ;  /* 0x0000001f3d057819 */ /* 0x000fe800000006ff */
[----:B------:R-:W1:Y:S02]  /*7460*/  SYNCS.PHASECHK.TRANS64.TRYWAIT P0, [R0+URZ+0x40], R5 ;  /* 0x00004005000075a7 */ /* 0x000e6400080011ff */
[----:B-1----:R-:W-:Y:S05]  /*7470*/  @!P0 BRA `(.L_x_120) ;  /* 0x0000001c00088947 */ /* 0x002fea0003800000 */
.L_x_119:
[----:B------:R-:W-:Y:S05]  /*7480*/  BSYNC B0 ;  /* 0x0000000000007941 */ /* 0x000fea0003800000 */
.L_x_118:
[----:B------:R-:W-:Y:S02]  /*7490*/  ISETP.NE.AND P0, PT, R77, RZ, PT ;  /* 0x000000ff4d00720c */ /* 0x000fe40003f05270 */
[----:B------:R-:W-:Y:S11]  /*74a0*/  IADD3 R74, PT, PT, R74, 0x1, RZ ;  /* 0x000000014a4a7810 */ /* 0x000ff60007ffe0ff */
[----:B-1----:R-:W-:Y:S01]  /*74b0*/  @P0 IMAD.IADD R0, R62, 0x1, R2 ;  /* 0x000000013e000824 */ /* 0x002fe200078e0202 */
[----:B------:R-:W-:Y:S05]  /*74c0*/  @P0 WARPSYNC.ALL ;  /* 0x0000000000000948 */ /* 0x000fea0003800000 */
[----:B------:R2:W3:Y:S04]  /*74d0*/  @P0 LDSM.16.M88.4 R32, [R4+UR44+0x400] ;  /* 0x0004002c0420083b */ /* 0x0004e80008000200 */
[----:B------:R2:W4:Y:S04]  /*74e0*/  @P0 LDSM.16.M88.4 R36, [R3+0x400] ;  /* 0x000400000324083b */ /* 0x0005280000000200 */
[----:B------:R2:W1:Y:S04]  /*74f0*/  @P0 LDSM.16.M88.4 R40, [R2+0x400] ;  /* 0x000400000228083b */ /* 0x0004680000000200 */
[----:B------:R2:W1:Y:S02]  /*7500*/  @P0 LDSM.16.M88.4 R44, [R0+0x400] ;  /* 0x00040000002c083b */ /* 0x0004640000000200 */
.L_x_117:
[----:B------:R-:W-:Y:S05]  /*7510*/  BSYNC B1 ;  /* 0x0000000000017941 */ /* 0x000fea0003800000 */
.L_x_116:
[----:B--2---:R-:W-:Y:S05]  /*7520*/  VIADD R0, R25, 0x40 ;  /* 0x0000004019007836 */ /* 0x004fea0000000000 */
        /* <DEDUP_REMOVED lines=20> */
.L_x_121:
        /* <DEDUP_REMOVED lines=12> */
[C---:B---3--:R-:W-:Y:S01]  /*7730*/  FFMA R28, R27.reuse, R32, R0 ;  /* 0x000000201b1c7223 */ /* 0x048fe20000000000 */
[C---:B------:R-:W-:Y:S01]  /*7740*/  FMUL R4, R24.reuse, R8 ;  /* 0x0000000818047220 */ /* 0x040fe20000400000 */
[C---:B------:R-:W-:Y:S01]  /*7750*/  FFMA R29, R27.reuse, R33, R2 ;  /* 0x000000211b1d7223 */ /* 0x040fe20000000002 */
        /* <DEDUP_REMOVED lines=52> */
.L_x_123:
[----:B------:R-:W-:Y:S05]  /*7aa0*/  BSYNC.RECONVERGENT B0 ;  /* 0x0000000000007941 */ /* 0x000fea0003800200 */
.L_x_122:
        /* <DEDUP_REMOVED lines=12> */
[----:B------:R-:W-:Y:S04]  /*7b70*/  @P1 IMAD R74, R74, 0x2000, R75 ;  /* 0x000020004a4a1824 */ /* 0x000fe800078e024b */
[----:B------:R-:W-:Y:S05]  /*7b80*/  @P1 VIADD R3, R74, UR44 ;  /* 0x0000002c4a031c36 */ /* 0x000fea0008000000 */
[----:B------:R-:W-:Y:S01]  /*7b90*/  @P1 IADD3 R73, PT, PT, R73, R3, RZ ;  /* 0x0000000349491210 */ /* 0x000fe20007ffe0ff */
[----:B------:R-:W-:Y:S01]  /*7ba0*/  @P1 IMAD.IADD R3, R62, 0x1, R3 ;  /* 0x000000013e031824 */ /* 0x000fe200078e0203 */
[----:B------:R-:W-:Y:S06]  /*7bb0*/  @P0 BRA `(.L_x_127) ;  /* 0x00000000000c0947 */ /* 0x000fec0003800000 */
[----:B------:R-:W-:Y:S04]  /*7bc0*/  SHF.L.U32 R0, R61, 0x1f, RZ ;  /* 0x0000001f3d007819 */ /* 0x000fe800000006ff */
[----:B------:R-:W2:Y:S02]  /*7bd0*/  SYNCS.PHASECHK.TRANS64.TRYWAIT P0, [R2+URZ+0x40], R0 ;  /* 0x00004000020075a7 */ /* 0x000ea400080011ff */
[----:B--2---:R-:W-:Y:S05]  /*7be0*/  @!P0 BRA `(.L_x_128) ;  /* 0x0000001400408947 */ /* 0x004fea0003800000 */
.L_x_127:
[----:B------:R-:W-:Y:S05]  /*7bf0*/  BSYNC B0 ;  /* 0x0000000000007941 */ /* 0x000fea0003800000 */
.L_x_126:
[----:B------:R-:W-:Y:S11]  /*7c00*/  ISETP.NE.AND P0, PT, R77, RZ, PT ;  /* 0x000000ff4d00720c */ /* 0x000ff60003f05270 */
[----:B------:R-:W-:Y:S02]  /*7c10*/  @!UPT UIADD3 URZ, UPT, UPT, URZ, URZ, URZ ;  /* 0x000000fffffff290 */ /* 0x000fe4000fffe0ff */
[----:B--2---:R-:W-:Y:S01]  /*7c20*/  @P0 IADD3 R0, PT, PT, R62, R73, RZ ;  /* 0x000000493e000210 */ /* 0x004fe20007ffe0ff */
[----:B------:R-:W-:Y:S05]  /*7c30*/  @P0 WARPSYNC.ALL ;  /* 0x0000000000000948 */ /* 0x000fea0003800000 */
[----:B------:R2:W3:Y:S04]  /*7c40*/  @P0 LDSM.16.M88.4 R32, [R74+UR44+0x400] ;  /* 0x0004002c4a20083b */ /* 0x0004e80008000200 */
[----:B------:R2:W4:Y:S04]  /*7c50*/  @P0 LDSM.16.M88.4 R36, [R3+0x400] ;  /* 0x000400000324083b */ /* 0x0005280000000200 */
[----:B------:R2:W1:Y:S04]  /*7c60*/  @P0 LDSM.16.M88.4 R40, [R73+0x400] ;  /* 0x000400004928083b */ /* 0x0004680000000200 */
[----:B------:R2:W1:Y:S02]  /*7c70*/  @P0 LDSM.16.M88.4 R44, [R0+0x400] ;  /* 0x00040000002c083b */ /* 0x0004640000000200 */
.L_x_125:
[----:B------:R-:W-:Y:S05]  /*7c80*/  BSYNC B1 ;  /* 0x0000000000017941 */ /* 0x000fea0003800000 */
.L_x_124:
        /* <DEDUP_REMOVED lines=21> */
.L_x_129:
[----:B------:R-:W-:Y:S01]  /*7de0*/  ISETP.NE.AND P0, PT, R64, RZ, PT ;  /* 0x000000ff4000720c */ /* 0x000fe20003f05270 */
[----:B------:R-:W-:Y:S05]  /*7df0*/  WARPSYNC.ALL ;  /* 0x0000000000007948 */ /* 0x000fea0003800000 */
[----:B------:R-:W-:Y:S01]  /*7e00*/  R2UR UR4, R25 ;  /* 0x00000000190472ca */ /* 0x000fe200000e0000 */
[----:B------:R-:W-:Y:S11]  /*7e10*/  BSSY.RECONVERGENT B0, `(.L_x_130) ;  /* 0x000003f000007945 */ /* 0x000ff60003800200 */
[----:B------:R-:W-:Y:S01]  /*7e20*/  @!UPT UIADD3 URZ, UPT, UPT, URZ, URZ, URZ ;  /* 0x000000fffffff290 */ /* 0x000fe2000fffe0ff */
[----:B-1----:R-:W1:Y:S01]  /*7e30*/  LDTM.16dp128bit.x8 R4, tmem[UR4+0x60] ;  /* 0x00006004000479ee */ /* 0x002e620008180000 */
[----:B------:R-:W-:Y:S01]  /*7e40*/  R2UR UR4, R72 ;  /* 0x00000000480472ca */ /* 0x000fe200000e0000 */
[----:B------:R-:W-:Y:S11]  /*7e50*/  NOP ;  /* 0x0000000000007918 */ /* 0x000ff60000000000 */
[----:B------:R-:W-:Y:S01]  /*7e60*/  @!UPT UIADD3 URZ, UPT, UPT, URZ, URZ, URZ ;  /* 0x000000fffffff290 */ /* 0x000fe2000fffe0ff */
[----:B------:R-:W-:Y:S04]  /*7e70*/  UIADD3 UR4, UPT, UPT, UR4, 0xd0, URZ ;  /* 0x000000d004047890 */ /* 0x000fe8000fffe0ff */
[----:B------:R-:W-:Y:S01]  /*7e80*/  UPRMT UR4, UR47, 0x654, UR4 ;  /* 0x000006542f047896 */ /* 0x000fe20008000004 */
[C---:B-1----:R-:W-:Y:S01]  /*7e90*/  FMUL R0, R24.reuse, R4 ;  /* 0x0000000418007220 */ /* 0x042fe20000400000 */
[C---:B------:R-:W-:Y:S01]  /*7ea0*/  FMUL R2, R24.reuse, R5 ;  /* 0x0000000518027220 */ /* 0x040fe20000400000 */
[C---:B------:R-:W-:Y:S06]  /*7eb0*/  FMUL R3, R24.reuse, R6 ;  /* 0x0000000618037220 */ /* 0x040fec0000400000 */
[----:B------:R-:W-:Y:S01]  /*7ec0*/  SYNCS.ARRIVE.TRANS64.RED.A1T0 RZ, [UR4], RZ ;  /* 0x000000ffffff79a7 */ /* 0x000fe20008100404 */
[C---:B---3--:R-:W-:Y:S01]  /*7ed0*/  FFMA R28, R27.reuse, R32, R0 ;  /* 0x000000201b1c7223 */ /* 0x048fe20000000000 */
[C---:B------:R-:W-:Y:S01]  /*7ee0*/  FFMA R29, R27.reuse, R33, R2 ;  /* 0x000000211b1d7223 */ /* 0x040fe20000000002 */
[C---:B------:R-:W-:Y:S01]  /*7ef0*/  FMUL R7, R24.reuse, R7 ;  /* 0x0000000718077220 */ /* 0x040fe20000400000 */
[C---:B------:R-:W-:Y:S01]  /*7f00*/  FMUL R4, R24.reuse, R8 ;  /* 0x0000000818047220 */ /* 0x040fe20000400000 */
        /* <DEDUP_REMOVED lines=27> */
[----:B------:R-:W-:Y:S05]  /*80c0*/  FFMA R15, R27, R47, R19 ;  /* 0x0000002f1b0f7223 */ /* 0x000fea0000000013 */
[----:B------:R1:W-:Y:S01]  /*80d0*/  STSM.16.M88.4 [R71+0x6000], R12 ;  /* 0x0060000c47007844 */ /* 0x0003e20000000200 */
        /* <DEDUP_REMOVED lines=18> */
.L_x_131:
[----:B------:R-:W-:Y:S05]  /*8200*/  BSYNC.RECONVERGENT B0 ;  /* 0x0000000000007941 */ /* 0x000fea0003800200 */
.L_x_130:
[----:B------:R-:W-:Y:S01]  /*8210*/  BAR.SYNC.DEFER_BLOCKING 0x1, 0x80 ;  /* 0x0042000000007b1d */ /* 0x000fe20000010000 */
[----:B------:R-:W-:Y:S01]  /*8220*/  UISETP.NE.AND UP0, UPT, UR52, -0x4, UPT ;  /* 0xfffffffc3400788c */ /* 0x000fe2000bf05270 */
[----:B------:R-:W-:Y:S08]  /*8230*/  IADD3 R22, PT, PT, R22, 0x1, RZ ;  /* 0x0000000116167810 */ /* 0x000ff00007ffe0ff */
[----:B------:R-:W-:Y:S05]  /*8240*/  BRA.U !UP0, `(.L_x_132) ;  /* 0x0000000108287547 */ /* 0x000fea000b800000 */
[----:B------:R-:W-:Y:S01]  /*8250*/  ISETP.NE.AND P0, PT, R67, RZ, PT ;  /* 0x000000ff4300720c */ /* 0x000fe20003f05270 */
[----:B------:R-:W-:Y:S01]  /*8260*/  IMAD.U32 R2, RZ, RZ, UR46 ;  /* 0x0000002eff027e24 */ /* 0x000fe2000f8e00ff */
[----:B------:R-:W-:Y:S01]  /*8270*/  UIADD3 UR4, UPT, UPT, UR46, 0x1, URZ ;  /* 0x000000012e047890 */ /* 0x000fe2000fffe0ff */
[----:B------:R-:W-:Y:S03]  /*8280*/  IMAD.U32 R0, RZ, RZ, UR47 ;  /* 0x0000002fff007e24 */ /* 0x000fe6000f8e00ff */
[----:B------:R-:W-:Y:S04]  /*8290*/  UISETP.NE.AND UP0, UPT, UR4, 0x4, UPT ;  /* 0x000000040400788c */ /* 0x000fe8000bf05270 */
[----:B------:R-:W-:Y:S03]  /*82a0*/  USEL UR46, UR4, URZ, UP0 ;  /* 0x000000ff042e7287 */ /* 0x000fe60008000000 */
[----:B------:R-:W-:Y:S05]  /*82b0*/  @P0 LEA R2, R2, UR44, 0x3 ;  /* 0x0000002c02020c11 */ /* 0x000fea000f8e18ff */
[----:B------:R-:W-:Y:S05]  /*82c0*/  @P0 VIADD R2, R2, 0x60 ;  /* 0x0000006002020836 */ /* 0x000fea0000000000 */
[----:B------:R-:W-:Y:S04]  /*82d0*/  @P0 PRMT R0, R0, 0x654, R2 ;  /* 0x0000065400000816 */ /* 0x000fe80000000002 */
[----:B------:R2:W-:Y:S03]  /*82e0*/  @P0 SYNCS.ARRIVE.TRANS64.RED.A1T0 RZ, [R0+URZ], RZ ;  /* 0x000000ff00ff09a7 */ /* 0x0005e600081004ff */
.L_x_132:
[----:B------:R-:W-:Y:S01]  /*82f0*/  R2UR UR4, R54 ;  /* 0x00000000360472ca */ /* 0x000fe200000e0000 */
[----:B------:R-:W-:Y:S01]  /*8300*/  UISETP.NE.AND UP0, UPT, UR62, URZ, UPT ;  /* 0x000000ff3e00728c */ /* 0x000fe2000bf05270 */
[----:B------:R-:W-:Y:S01]  /*8310*/  ISETP.NE.AND P0, PT, R58, 0x2, PT ;  /* 0x000000023a00780c */ /* 0x000fe20003f05270 */
[----:B------:R-:W-:Y:S01]  /*8320*/  UIADD3 UR20, UPT, UPT, UR37, UR63, URZ ;  /* 0x0000003f25147290 */ /* 0x000fe2000fffe0ff */
[----:B------:R-:W-:Y:S01]  /*8330*/  ISETP.NE.AND P1, PT, R22, 0x4, PT ;  /* 0x000000041600780c */ /* 0x000fe20003f25270 */
[----:B------:R-:W-:Y:S01]  /*8340*/  UIADD3 UR52, UPT, UPT, UR52, 0x4, URZ ;  /* 0x0000000434347890 */ /* 0x000fe2000fffe0ff */
[----:B------:R-:W-:Y:S01]  /*8350*/  SEL R2, RZ, 0x1, P0 ;  /* 0x00000001ff027807 */ /* 0x000fe20000000000 */
[----:B------:R-:W-:Y:S01]  /*8360*/  UMOV UR36, UR61 ;  /* 0x0000003d00247c82 */ /* 0x000fe20008000000 */
[----:B--2---:R-:W-:Y:S02]  /*8370*/  SEL R0, RZ, 0x1, P1 ;  /* 0x00000001ff007807 */ /* 0x004fe40000800000 */
[----:B------:R-:W-:Y:S02]  /*8380*/  LOP3.LUT R59, R59, R2, RZ, 0x3c, !PT ;  /* 0x000000023b3b7212 */ /* 0x000fe400078e3cff */
[----:B------:R-:W-:Y:S01]  /*8390*/  LOP3.LUT R60, R60, R0, RZ, 0x3c, !PT ;  /* 0x000000003c3c7212 */ /* 0x000fe200078e3cff */
[----:B------:R-:W-:Y:S01]  /*83a0*/  UIADD3 UR16, UPT, UPT, UR38, UR4, URZ ;  /* 0x0000000426107290 */ /* 0x000fe2000fffe0ff */
[----:B------:R-:W-:Y:S02]  /*83b0*/  SEL R58, R58, RZ, P0 ;  /* 0x000000ff3a3a7207 */ /* 0x000fe40000000000 */
[----:B------:R-:W-:Y:S01]  /*83c0*/  SEL R22, R22, RZ, P1 ;  /* 0x000000ff16167207 */ /* 0x000fe20000800000 */
[----:B------:R-:W-:Y:S08]  /*83d0*/  BRA.U UP0, `(.L_x_133) ;  /* 0xffffffd100887547 */ /* 0x000ff0000b83ffff */
[----:B------:R-:W-:-:S13]  /*83e0*/  R2UR UR4, R55 ;  /* 0x00000000370472ca */ /* 0x000fda00000e0000 */
[----:B------:R-:W-:-:S09]  /*83f0*/  UISETP.NE.AND UP0, UPT, UR4, URZ, UPT ;  /* 0x000000ff0400728c */ /* 0x000fd2000bf05270 */
[----:B------:R-:W-:Y:S05]  /*8400*/  BRA.U !UP0, `(.L_x_134) ;  /* 0x0000000108487547 */ /* 0x000fea000b800000 */
[----:B------:R-:W2:Y:S02]  /*8410*/  LDCU.64 UR4, c[0x0][0x890] ;  /* 0x00011200ff0477ac */ /* 0x000ea40008000a00 */
[----:B--2---:R-:W-:-:S04]  /*8420*/  UISETP.NE.U32.AND UP0, UPT, UR4, URZ, UPT ;  /* 0x000000ff0400728c */ /* 0x004fc8000bf05070 */
[----:B------:R-:W-:-:S09]  /*8430*/  UISETP.NE.AND.EX UP0, UPT, UR5, URZ, UPT, UP0 ;  /* 0x000000ff0500728c */ /* 0x000fd2000bf05300 */
[----:B------:R-:W-:Y:S05]  /*8440*/  BRA.U UP0, `(.L_x_135) ;  /* 0x00000001000c7547 */ /* 0x000fea000b800000 */
[----:B------:R-:W-:-:S13]  /*8450*/  FSETP.NEU.AND P0, PT, R27, RZ, PT ;  /* 0x000000ff1b00720b */ /* 0x000fda0003f0d000 */
[----:B------:R-:W-:Y:S05]  /*8460*/  @!P0 EXIT ;  /* 0x000000000000894d */ /* 0x000fea0003800000 */
[----:B------:R-:W-:Y:S05]  /*8470*/  BRA `(.L_x_134) ;  /* 0x00000000002c7947 */ /* 0x000fea0003800000 */
.L_x_135:
[----:B------:R-:W-:Y:S01]  /*8480*/  ISETP.NE.AND P0, PT, R57, RZ, PT ;  /* 0x000000ff3900720c */ /* 0x000fe20003f05270 */
[----:B------:R-:W-:-:S12]  /*8490*/  BSSY.RECONVERGENT B0, `(.L_x_134) ;  /* 0x0000009000007945 */ /* 0x000fd80003800200 */
[----:B------:R-:W-:Y:S05]  /*84a0*/  @P0 BRA `(.L_x_136) ;  /* 0x0000000000140947 */ /* 0x000fea0003800000 */
[----:B------:R-:W2:Y:S02]  /*84b0*/  LDCU.64 UR4, c[0x0][0x888] ;  /* 0x00011100ff0477ac */ /* 0x000ea40008000a00 */
[----:B--2---:R-:W-:-:S04]  /*84c0*/  ISETP.NE.U32.AND P0, PT, RZ, UR4, PT ;  /* 0x00000004ff007c0c */ /* 0x004fc8000bf05070 */
[----:B------:R-:W-:-:S13]  /*84d0*/  ISETP.NE.AND.EX P0, PT, RZ, UR5, PT, P0 ;  /* 0x00000005ff007c0c */ /* 0x000fda000bf05300 */
[----:B------:R-:W-:Y:S05]  /*84e0*/  @!P0 EXIT ;  /* 0x000000000000894d */ /* 0x000fea0003800000 */
[----:B------:R-:W-:Y:S05]  /*84f0*/  BRA `(.L_x_137) ;  /* 0x0000000000087947 */ /* 0x000fea0003800000 */
.L_x_136:
[----:B------:R-:W-:-:S13]  /*8500*/  FSETP.NEU.AND P0, PT, R27, RZ, PT ;  /* 0x000000ff1b00720b */ /* 0x000fda0003f0d000 */
[----:B------:R-:W-:Y:S05]  /*8510*/  @!P0 EXIT ;  /* 0x000000000000894d */ /* 0x000fea0003800000 */
.L_x_137:
[----:B------:R-:W-:Y:S05]  /*8520*/  BSYNC.RECONVERGENT B0 ;  /* 0x0000000000007941 */ /* 0x000fea0003800200 */
.L_x_134:
[----:B------:R-:W-:Y:S01]  /*8530*/  ULEA UR4, UR46, UR44, 0x3 ;  /* 0x0000002c2e047291 */ /* 0x000fe2000f8e18ff */
[----:B------:R-:W-:-:S04]  /*8540*/  DEPBAR.LE SB0, 0x0 ;  /* 0x000080000000791a */ /* 0x000fc80000000000 */
[----:B------:R-:W-:-:S04]  /*8550*/  UIADD3 UR4, UPT, UPT, UR4, 0x60, URZ ;  /* 0x0000006004047890 */ /* 0x000fc8000fffe0ff */
[----:B------:R-:W-:-:S09]  /*8560*/  UPRMT UR4, UR47, 0x654, UR4 ;  /* 0x000006542f047896 */ /* 0x000fd20008000004 */
[----:B------:R-:W-:Y:S01]  /*8570*/  SYNCS.ARRIVE.TRANS64.RED.A1T0 RZ, [UR4], RZ ;  /* 0x000000ffffff79a7 */ /* 0x000fe20008100404 */
[----:B------:R-:W-:Y:S05]  /*8580*/  EXIT ;  /* 0x000000000000794d */ /* 0x000fea0003800000 */
.L_x_24:
[----:B--2---:R2:W3:Y:S02]  /*8590*/  SYNCS.PHASECHK.TRANS64.TRYWAIT P0, [R0+URZ+0x100], R2 ;  /* 0x00010002000075a7 */ /* 0x0044e400080011ff */
[----:B---3--:R-:W-:Y:S05]  /*85a0*/  @!P0 NANOSLEEP.SYNCS 0x989680 ;  /* 0x009896800000895d */ /* 0x008fea0003900000 */
[----:B------:R-:W3:Y:S02]  /*85b0*/  @!P0 SYNCS.PHASECHK.TRANS64 P0, [R0+URZ+0x100], R2 ;  /* 0x00010002000085a7 */ /* 0x000ee400080010ff */
[----:B---3--:R-:W-:Y:S05]  /*85c0*/  @!P0 BRA `(.L_x_24) ;  /* 0xfffffffc00f08947 */ /* 0x008fea000383ffff */
[----:B------:R-:W-:Y:S05]  /*85d0*/  BRA `(.L_x_138) ;  /* 0xffffff9000d07947 */ /* 0x000fea000383ffff */
.L_x_27:
[----:B-1----:R-:W-:-:S07]  /*85e0*/  MOV R0, UR33 ;  /* 0x0000002100007c02 */ /* 0x002fce0008000f00 */
.L_x_139:
[----:B-1----:R1:W2:Y:S02]  /*85f0*/  SYNCS.PHASECHK.TRANS64.TRYWAIT P0, [R0+URZ+0x20], R3 ;  /* 0x00002003000075a7 */ /* 0x0022a400080011ff */
[----:B--2---:R-:W-:Y:S05]  /*8600*/  @!P0 NANOSLEEP.SYNCS 0x989680 ;  /* 0x009896800000895d */ /* 0x004fea0003900000 */
[----:B------:R-:W2:Y:S02]  /*8610*/  @!P0 SYNCS.PHASECHK.TRANS64 P0, [R0+URZ+0x20], R3 ;  /* 0x00002003000085a7 */ /* 0x000ea400080010ff */
[----:B--2---:R-:W-:Y:S05]  /*8620*/  @!P0 BRA `(.L_x_139) ;  /* 0xfffffffc00f08947 */ /* 0x004fea000383ffff */
[----:B------:R-:W-:Y:S05]  /*8630*/  BRA `(.L_x_26) ;  /* 0xffffff9400187947 */ /* 0x000fea000383ffff */
.L_x_34:
[----:B-1----:R-:W-:-:S07]  /*8640*/  MOV R0, UR33 ;  /* 0x0000002100007c02 */ /* 0x002fce0008000f00 */
.L_x_140:
[----:B-1----:R1:W2:Y:S02]  /*8650*/  SYNCS.PHASECHK.TRANS64.TRYWAIT P0, [R0+URZ+0x20], R3 ;  /* 0x00002003000075a7 */ /* 0x0022a400080011ff */
[----:B--2---:R-:W-:Y:S05]  /*8660*/  @!P0 NANOSLEEP.SYNCS 0x989680 ;  /* 0x009896800000895d */ /* 0x004fea0003900000 */
[----:B------:R-:W2:Y:S02]  /*8670*/  @!P0 SYNCS.PHASECHK.TRANS64 P0, [R0+URZ+0x20], R3 ;  /* 0x00002003000085a7 */ /* 0x000ea400080010ff */
[----:B--2---:R-:W-:Y:S05]  /*8680*/  @!P0 BRA `(.L_x_140) ;  /* 0xfffffffc00f08947 */ /* 0x004fea000383ffff */
[----:B------:R-:W-:Y:S05]  /*8690*/  BRA `(.L_x_33) ;  /* 0xffffff9800087947 */ /* 0x000fea000383ffff */
.L_x_39:
[----:B-1----:R1:W2:Y:S02]  /*86a0*/  SYNCS.PHASECHK.TRANS64.TRYWAIT P0, [R3+URZ+0x90], R0 ;  /* 0x00009000030075a7 */ /* 0x0022a400080011ff */
[----:B--2---:R-:W-:Y:S05]  /*86b0*/  @!P0 NANOSLEEP.SYNCS 0x989680 ;  /* 0x009896800000895d */ /* 0x004fea0003900000 */
[----:B------:R-:W2:Y:S02]  /*86c0*/  @!P0 SYNCS.PHASECHK.TRANS64 P0, [R3+URZ+0x90], R0 ;  /* 0x00009000030085a7 */ /* 0x000ea400080010ff */
[----:B--2---:R-:W-:Y:S05]  /*86d0*/  @!P0 BRA `(.L_x_39) ;  /* 0xfffffffc00f08947 */ /* 0x004fea000383ffff */
[----:B------:R-:W-:Y:S05]  /*86e0*/  BRA `(.L_x_141) ;  /* 0xffffff9800d87947 */ /* 0x000fea000383ffff */
.L_x_43:
[----:B------:R-:W-:-:S07]  /*86f0*/  MOV R0, UR4 ;  /* 0x0000000400007c02 */ /* 0x000fce0008000f00 */
.L_x_142:
[----:B-1----:R1:W2:Y:S02]  /*8700*/  SYNCS.PHASECHK.TRANS64.TRYWAIT P0, [R0+URZ], R2 ;  /* 0x00000002000075a7 */ /* 0x0022a400080011ff */
[----:B--2---:R-:W-:Y:S05]  /*8710*/  @!P0 NANOSLEEP.SYNCS 0x989680 ;  /* 0x009896800000895d */ /* 0x004fea0003900000 */
[----:B------:R-:W2:Y:S02]  /*8720*/  @!P0 SYNCS.PHASECHK.TRANS64 P0, [R0+URZ], R2 ;  /* 0x00000002000085a7 */ /* 0x000ea400080010ff */
[----:B--2---:R-:W-:Y:S05]  /*8730*/  @!P0 BRA `(.L_x_142) ;  /* 0xfffffffc00f08947 */ /* 0x004fea000383ffff */
[----:B------:R-:W-:Y:S05]  /*8740*/  BRA `(.L_x_143) ;  /* 0xffffffa000807947 */ /* 0x000fea000383ffff */
.L_x_44:
[----:B------:R-:W-:-:S07]  /*8750*/  MOV R0, UR5 ;  /* 0x0000000500007c02 */ /* 0x000fce0008000f00 */
.L_x_144:
[----:B-1----:R1:W2:Y:S02]  /*8760*/  SYNCS.PHASECHK.TRANS64.TRYWAIT P0, [R0+URZ], R3 ;  /* 0x00000003000075a7 */ /* 0x0022a400080011ff */
[----:B--2---:R-:W-:Y:S05]  /*8770*/  @!P0 NANOSLEEP.SYNCS 0x989680 ;  /* 0x009896800000895d */ /* 0x004fea0003900000 */
[----:B------:R-:W2:Y:S02]  /*8780*/  @!P0 SYNCS.PHASECHK.TRANS64 P0, [R0+URZ], R3 ;  /* 0x00000003000085a7 */ /* 0x000ea400080010ff */
[----:B--2---:R-:W-:Y:S05]  /*8790*/  @!P0 BRA `(.L_x_144) ;  /* 0xfffffffc00f08947 */ /* 0x004fea000383ffff */
[----:B------:R-:W-:Y:S05]  /*87a0*/  BRA `(.L_x_145) ;  /* 0xffffffa0008c7947 */ /* 0x000fea000383ffff */
.L_x_45:
[----:B------:R-:W-:-:S07]  /*87b0*/  MOV R0, UR5 ;  /* 0x0000000500007c02 */ /* 0x000fce0008000f00 */
.L_x_146:
[----:B-1----:R1:W2:Y:S02]  /*87c0*/  SYNCS.PHASECHK.TRANS64.TRYWAIT P0, [R0+URZ], R3 ;  /* 0x00000003000075a7 */ /* 0x0022a400080011ff */
[----:B--2---:R-:W-:Y:S05]  /*87d0*/  @!P0 NANOSLEEP.SYNCS 0x989680 ;  /* 0x009896800000895d */ /* 0x004fea0003900000 */
[----:B------:R-:W2:Y:S02]  /*87e0*/  @!P0 SYNCS.PHASECHK.TRANS64 P0, [R0+URZ], R3 ;  /* 0x00000003000085a7 */ /* 0x000ea400080010ff */
[----:B--2---:R-:W-:Y:S05]  /*87f0*/  @!P0 BRA `(.L_x_146) ;  /* 0xfffffffc00f08947 */ /* 0x004fea000383ffff */
[----:B------:R-:W-:Y:S05]  /*8800*/  BRA `(.L_x_147) ;  /* 0xffffffa000987947 */ /* 0x000fea000383ffff */
.L_x_48:
[----:B-1----:R1:W2:Y:S02]  /*8810*/  SYNCS.PHASECHK.TRANS64.TRYWAIT P0, [R2+URZ+0xf0], R4 ;  /* 0x0000f004020075a7 */ /* 0x0022a400080011ff */
[----:B--2---:R-:W-:Y:S05]  /*8820*/  @!P0 NANOSLEEP.SYNCS 0x989680 ;  /* 0x009896800000895d */ /* 0x004fea0003900000 */
[----:B------:R-:W2:Y:S02]  /*8830*/  @!P0 SYNCS.PHASECHK.TRANS64 P0, [R2+URZ+0xf0], R4 ;  /* 0x0000f004020085a7 */ /* 0x000ea400080010ff */
[----:B--2---:R-:W-:Y:S05]  /*8840*/  @!P0 BRA `(.L_x_48) ;  /* 0xfffffffc00f08947 */ /* 0x004fea000383ffff */
[----:B------:R-:W-:Y:S05]  /*8850*/  BRA `(.L_x_148) ;  /* 0xffffffa000f47947 */ /* 0x000fea000383ffff */
.L_x_49:
[----:B------:R-:W-:-:S07]  /*8860*/  MOV R2, UR4 ;  /* 0x0000000400027c02 */ /* 0x000fce0008000f00 */
.L_x_149:
[----:B-1----:R1:W2:Y:S02]  /*8870*/  SYNCS.PHASECHK.TRANS64.TRYWAIT P0, [R2+URZ+0xa0], R5 ;  /* 0x0000a005020075a7 */ /* 0x0022a400080011ff */
[----:B--2---:R-:W-:Y:S05]  /*8880*/  @!P0 NANOSLEEP.SYNCS 0x989680 ;  /* 0x009896800000895d */ /* 0x004fea0003900000 */
[----:B------:R-:W2:Y:S02]  /*8890*/  @!P0 SYNCS.PHASECHK.TRANS64 P0, [R2+URZ+0xa0], R5 ;  /* 0x0000a005020085a7 */ /* 0x000ea400080010ff */
[----:B--2---:R-:W-:Y:S05]  /*88a0*/  @!P0 BRA `(.L_x_149) ;  /* 0xfffffffc00f08947 */ /* 0x004fea000383ffff */
[----:B------:R-:W-:Y:S05]  /*88b0*/  BRA `(.L_x_150) ;  /* 0xffffffa400047947 */ /* 0x000fea000383ffff */
.L_x_50:
[----:B-1----:R1:W2:Y:S02]  /*88c0*/  SYNCS.PHASECHK.TRANS64.TRYWAIT P1, [R2+URZ+0x90], R4 ;  /* 0x00009004020075a7 */ /* 0x0022a400080211ff */
[----:B--2---:R-:W-:Y:S05]  /*88d0*/  @!P1 NANOSLEEP.SYNCS 0x989680 ;  /* 0x009896800000995d */ /* 0x004fea0003900000 */
[----:B------:R-:W2:Y:S02]  /*88e0*/  @!P1 SYNCS.PHASECHK.TRANS64 P1, [R2+URZ+0x90], R4 ;  /* 0x00009004020095a7 */ /* 0x000ea400080210ff */
[----:B--2---:R-:W-:Y:S05]  /*88f0*/  @!P1 BRA `(.L_x_50) ;  /* 0xfffffffc00f09947 */ /* 0x004fea000383ffff */
[----:B------:R-:W-:Y:S05]  /*8900*/  BRA `(.L_x_151) ;  /* 0xffffffa400347947 */ /* 0x000fea000383ffff */
.L_x_53:
[----:B------:R-:W-:-:S07]  /*8910*/  MOV R0, UR4 ;  /* 0x0000000400007c02 */ /* 0x000fce0008000f00 */
.L_x_152:
[----:B-1----:R1:W2:Y:S02]  /*8920*/  SYNCS.PHASECHK.TRANS64.TRYWAIT P0, [R0+URZ+0xa0], R2 ;  /* 0x0000a002000075a7 */ /* 0x0022a400080011ff */
[----:B--2---:R-:W-:Y:S05]  /*8930*/  @!P0 NANOSLEEP.SYNCS 0x989680 ;  /* 0x009896800000895d */ /* 0x004fea0003900000 */
[----:B------:R-:W2:Y:S02]  /*8940*/  @!P0 SYNCS.PHASECHK.TRANS64 P0, [R0+URZ+0xa0], R2 ;  /* 0x0000a002000085a7 */ /* 0x000ea400080010ff */
[----:B--2---:R-:W-:Y:S05]  /*8950*/  @!P0 BRA `(.L_x_152) ;  /* 0xfffffffc00f08947 */ /* 0x004fea000383ffff */
[----:B------:R-:W-:Y:S05]  /*8960*/  BRA `(.L_x_52) ;  /* 0xffffffa400887947 */ /* 0x000fea000383ffff */
.L_x_60:
[----:B-1----:R1:W2:Y:S02]  /*8970*/  SYNCS.PHASECHK.TRANS64.TRYWAIT P1, [R0+URZ+0x90], R2 ;  /* 0x00009002000075a7 */ /* 0x0022a400080211ff */
[----:B--2---:R-:W-:Y:S05]  /*8980*/  @!P1 NANOSLEEP.SYNCS 0x989680 ;  /* 0x009896800000995d */ /* 0x004fea0003900000 */
[----:B------:R-:W2:Y:S02]  /*8990*/  @!P1 SYNCS.PHASECHK.TRANS64 P1, [R0+URZ+0x90], R2 ;  /* 0x00009002000095a7 */ /* 0x000ea400080210ff */
[----:B--2---:R-:W-:Y:S05]  /*89a0*/  @!P1 BRA `(.L_x_60) ;  /* 0xfffffffc00f09947 */ /* 0x004fea000383ffff */
[----:B------:R-:W-:Y:S05]  /*89b0*/  BRA `(.L_x_153) ;  /* 0xffffffac001c7947 */ /* 0x000fea000383ffff */
.L_x_61:
[----:B------:R-:W-:-:S07]  /*89c0*/  MOV R2, UR46 ;  /* 0x0000002e00027c02 */ /* 0x000fce0008000f00 */
.L_x_154:
[----:B-1----:R1:W2:Y:S02]  /*89d0*/  SYNCS.PHASECHK.TRANS64.TRYWAIT P0, [R2+URZ+0xd0], R0 ;  /* 0x0000d000020075a7 */ /* 0x0022a400080011ff */
[----:B--2---:R-:W-:Y:S05]  /*89e0*/  @!P0 NANOSLEEP.SYNCS 0x989680 ;  /* 0x009896800000895d */ /* 0x004fea0003900000 */
[----:B------:R-:W2:Y:S02]  /*89f0*/  @!P0 SYNCS.PHASECHK.TRANS64 P0, [R2+URZ+0xd0], R0 ;  /* 0x0000d000020085a7 */ /* 0x000ea400080010ff */
[----:B--2---:R-:W-:Y:S05]  /*8a00*/  @!P0 BRA `(.L_x_154) ;  /* 0xfffffffc00f08947 */ /* 0x004fea000383ffff */
[----:B------:R-:W-:Y:S05]  /*8a10*/  BRA `(.L_x_155) ;  /* 0xffffffac006c7947 */ /* 0x000fea000383ffff */
.L_x_64:
[----:B------:R-:W-:Y:S07]  /*8a20*/  MOV R0, UR7 ;  /* 0x0000000700007c02 */ /* 0x000fee0008000f00 */
.L_x_156:
[----:B-1----:R1:W2:Y:S02]  /*8a30*/  SYNCS.PHASECHK.TRANS64.TRYWAIT P0, [R0+URZ], R2 ;  /* 0x00000002000075a7 */ /* 0x0022a400080011ff */
[----:B--2---:R-:W-:Y:S05]  /*8a40*/  @!P0 NANOSLEEP.SYNCS 0x989680 ;  /* 0x009896800000895d */ /* 0x004fea0003900000 */
[----:B------:R-:W2:Y:S02]  /*8a50*/  @!P0 SYNCS.PHASECHK.TRANS64 P0, [R0+URZ], R2 ;  /* 0x00000002000085a7 */ /* 0x000ea400080010ff */
[----:B--2---:R-:W-:Y:S05]  /*8a60*/  @!P0 BRA `(.L_x_156) ;  /* 0xfffffffc00f08947 */ /* 0x004fea000383ffff */
[----:B------:R-:W-:Y:S05]  /*8a70*/  BRA `(.L_x_63) ;  /* 0xffffffac00887947 */ /* 0x000fea000383ffff */
.L_x_67:
[----:B------:R-:W-:-:S07]  /*8a80*/  MOV R0, UR4 ;  /* 0x0000000400007c02 */ /* 0x000fce0008000f00 */
.L_x_157:
[----:B--2---:R2:W4:Y:S02]  /*8a90*/  SYNCS.PHASECHK.TRANS64.TRYWAIT P0, [R0+URZ], R2 ;  /* 0x00000002000075a7 */ /* 0x00452400080011ff */
[----:B----4-:R-:W-:Y:S05]  /*8aa0*/  @!P0 NANOSLEEP.SYNCS 0x989680 ;  /* 0x009896800000895d */ /* 0x010fea0003900000 */
[----:B------:R-:W4:Y:S02]  /*8ab0*/  @!P0 SYNCS.PHASECHK.TRANS64 P0, [R0+URZ], R2 ;  /* 0x00000002000085a7 */ /* 0x000f2400080010ff */
[----:B----4-:R-:W-:Y:S05]  /*8ac0*/  @!P0 BRA `(.L_x_157) ;  /* 0xfffffffc00f08947 */ /* 0x010fea000383ffff */
[----:B------:R-:W-:Y:S05]  /*8ad0*/  BRA `(.L_x_158) ;  /* 0xffffffb000b47947 */ /* 0x000fea000383ffff */
.L_x_68:
[----:B------:R-:W-:-:S07]  /*8ae0*/  MOV R0, UR5 ;  /* 0x0000000500007c02 */ /* 0x000fce0008000f00 */
.L_x_159:
[----:B-1----:R1:W2:Y:S02]  /*8af0*/  SYNCS.PHASECHK.TRANS64.TRYWAIT P0, [R0+URZ], R3 ;  /* 0x00000003000075a7 */ /* 0x0022a400080011ff */
[----:B--2---:R-:W-:Y:S05]  /*8b00*/  @!P0 NANOSLEEP.SYNCS 0x989680 ;  /* 0x009896800000895d */ /* 0x004fea0003900000 */
[----:B------:R-:W2:Y:S02]  /*8b10*/  @!P0 SYNCS.PHASECHK.TRANS64 P0, [R0+URZ], R3 ;  /* 0x00000003000085a7 */ /* 0x000ea400080010ff */
[----:B--2---:R-:W-:Y:S05]  /*8b20*/  @!P0 BRA `(.L_x_159) ;  /* 0xfffffffc00f08947 */ /* 0x004fea000383ffff */
[----:B------:R-:W-:Y:S05]  /*8b30*/  BRA `(.L_x_160) ;  /* 0xffffffb000c07947 */ /* 0x000fea000383ffff */
.L_x_69:
[----:B------:R-:W-:-:S07]  /*8b40*/  MOV R0, UR5 ;  /* 0x0000000500007c02 */ /* 0x000fce0008000f00 */
.L_x_161:
[----:B-1----:R1:W2:Y:S02]  /*8b50*/  SYNCS.PHASECHK.TRANS64.TRYWAIT P0, [R0+URZ], R3 ;  /* 0x00000003000075a7 */ /* 0x0022a400080011ff */
[----:B--2---:R-:W-:Y:S05]  /*8b60*/  @!P0 NANOSLEEP.SYNCS 0x989680 ;  /* 0x009896800000895d */ /* 0x004fea0003900000 */
[----:B------:R-:W2:Y:S02]  /*8b70*/  @!P0 SYNCS.PHASECHK.TRANS64 P0, [R0+URZ], R3 ;  /* 0x00000003000085a7 */ /* 0x000ea400080010ff */
[----:B--2---:R-:W-:Y:S05]  /*8b80*/  @!P0 BRA `(.L_x_161) ;  /* 0xfffffffc00f08947 */ /* 0x004fea000383ffff */
[----:B------:R-:W-:Y:S05]  /*8b90*/  BRA `(.L_x_162) ;  /* 0xffffffb000cc7947 */ /* 0x000fea000383ffff */
.L_x_70:
[----:B-1----:R-:W-:-:S07]  /*8ba0*/  MOV R0, UR4 ;  /* 0x0000000400007c02 */ /* 0x002fce0008000f00 */
.L_x_163:
[----:B-1----:R1:W2:Y:S02]  /*8bb0*/  SYNCS.PHASECHK.TRANS64.TRYWAIT P0, [R0+URZ], R2 ;  /* 0x00000002000075a7 */ /* 0x0022a400080011ff */
[----:B--2---:R-:W-:Y:S05]  /*8bc0*/  @!P0 NANOSLEEP.SYNCS 0x989680 ;  /* 0x009896800000895d */ /* 0x004fea0003900000 */
[----:B------:R-:W2:Y:S02]  /*8bd0*/  @!P0 SYNCS.PHASECHK.TRANS64 P0, [R0+URZ], R2 ;  /* 0x00000002000085a7 */ /* 0x000ea400080010ff */
[----:B--2---:R-:W-:Y:S05]  /*8be0*/  @!P0 BRA `(.L_x_163) ;  /* 0xfffffffc00f08947 */ /* 0x004fea000383ffff */
[----:B------:R-:W-:Y:S05]  /*8bf0*/  BRA `(.L_x_164) ;  /* 0xffffffb000d87947 */ /* 0x000fea000383ffff */
.L_x_75:
[----:B--2---:R2:W3:Y:S02]  /*8c00*/  SYNCS.PHASECHK.TRANS64.TRYWAIT P0, [R12+URZ+0x90], R0 ;  /* 0x000090000c0075a7 */ /* 0x0044e400080011ff */
[----:B---3--:R-:W-:Y:S05]  /*8c10*/  @!P0 NANOSLEEP.SYNCS 0x989680 ;  /* 0x009896800000895d */ /* 0x008fea0003900000 */
[----:B------:R-:W3:Y:S02]  /*8c20*/  @!P0 SYNCS.PHASECHK.TRANS64 P0, [R12+URZ+0x90], R0 ;  /* 0x000090000c0085a7 */ /* 0x000ee400080010ff */
[----:B---3--:R-:W-:Y:S05]  /*8c30*/  @!P0 BRA `(.L_x_75) ;  /* 0xfffffffc00f08947 */ /* 0x008fea000383ffff */
[----:B------:R-:W-:Y:S05]  /*8c40*/  BRA `(.L_x_165) ;  /* 0xffffffb400f87947 */ /* 0x000fea000383ffff */
.L_x_78:
[----:B-1----:R-:W-:Y:S07]  /*8c50*/  MOV R0, UR21 ;  /* 0x0000001500007c02 */ /* 0x002fee0008000f00 */
.L_x_166:
[----:B-1----:R1:W2:Y:S02]  /*8c60*/  SYNCS.PHASECHK.TRANS64.TRYWAIT P2, [R0+URZ+0x88], R6 ;  /* 0x00008806000075a7 */ /* 0x0022a400080411ff */
[----:B--2---:R-:W-:Y:S05]  /*8c70*/  @!P2 NANOSLEEP.SYNCS 0x989680 ;  /* 0x009896800000a95d */ /* 0x004fea0003900000 */
[----:B------:R-:W2:Y:S02]  /*8c80*/  @!P2 SYNCS.PHASECHK.TRANS64 P2, [R0+URZ+0x88], R6 ;  /* 0x000088060000a5a7 */ /* 0x000ea400080410ff */
[----:B--2---:R-:W-:Y:S05]  /*8c90*/  @!P2 BRA `(.L_x_166) ;  /* 0xfffffffc00f0a947 */ /* 0x004fea000383ffff */
[----:B------:R-:W-:Y:S05]  /*8ca0*/  BRA `(.L_x_77) ;  /* 0xffffffbc00607947 */ /* 0x000fea000383ffff */
.L_x_81:
[----:B------:R-:W-:Y:S07]  /*8cb0*/  MOV R0, UR21 ;  /* 0x0000001500007c02 */ /* 0x000fee0008000f00 */
.L_x_167:
[----:B-1----:R1:W2:Y:S02]  /*8cc0*/  SYNCS.PHASECHK.TRANS64.TRYWAIT P0, [R0+URZ+0x60], R9 ;  /* 0x00006009000075a7 */ /* 0x0022a400080011ff */
[----:B--2---:R-:W-:Y:S05]  /*8cd0*/  @!P0 NANOSLEEP.SYNCS 0x989680 ;  /* 0x009896800000895d */ /* 0x004fea0003900000 */
[----:B------:R-:W2:Y:S02]  /*8ce0*/  @!P0 SYNCS.PHASECHK.TRANS64 P0, [R0+URZ+0x60], R9 ;  /* 0x00006009000085a7 */ /* 0x000ea400080010ff */
[----:B--2---:R-:W-:Y:S05]  /*8cf0*/  @!P0 BRA `(.L_x_167) ;  /* 0xfffffffc00f08947 */ /* 0x004fea000383ffff */
[----:B------:R-:W-:Y:S05]  /*8d00*/  BRA `(.L_x_168) ;  /* 0xffffffbc00bc7947 */ /* 0x000fea000383ffff */
.L_x_82:
[----:B------:R-:W-:Y:S07]  /*8d10*/  MOV R0, UR21 ;  /* 0x0000001500007c02 */ /* 0x000fee0008000f00 */
.L_x_169:
[----:B-1----:R1:W2:Y:S02]  /*8d20*/  SYNCS.PHASECHK.TRANS64.TRYWAIT P0, [R0+URZ+0x68], R9 ;  /* 0x00006809000075a7 */ /* 0x0022a400080011ff */
[----:B--2---:R-:W-:Y:S05]  /*8d30*/  @!P0 NANOSLEEP.SYNCS 0x989680 ;  /* 0x009896800000895d */ /* 0x004fea0003900000 */
[----:B------:R-:W2:Y:S02]  /*8d40*/  @!P0 SYNCS.PHASECHK.TRANS64 P0, [R0+URZ+0x68], R9 ;  /* 0x00006809000085a7 */ /* 0x000ea400080010ff */
[----:B--2---:R-:W-:Y:S05]  /*8d50*/  @!P0 BRA `(.L_x_169) ;  /* 0xfffffffc00f08947 */ /* 0x004fea000383ffff */
[----:B------:R-:W-:Y:S05]  /*8d60*/  BRA `(.L_x_170) ;  /* 0xffffffbc00f87947 */ /* 0x000fea000383ffff */
.L_x_83:
[----:B------:R-:W-:Y:S07]  /*8d70*/  MOV R0, UR21 ;  /* 0x0000001500007c02 */ /* 0x000fee0008000f00 */
.L_x_171:
[----:B-1----:R1:W2:Y:S02]  /*8d80*/  SYNCS.PHASECHK.TRANS64.TRYWAIT P0, [R0+URZ+0x70], R9 ;  /* 0x00007009000075a7 */ /* 0x0022a400080011ff */
[----:B--2---:R-:W-:Y:S05]  /*8d90*/  @!P0 NANOSLEEP.SYNCS 0x989680 ;  /* 0x009896800000895d */ /* 0x004fea0003900000 */
[----:B------:R-:W2:Y:S02]  /*8da0*/  @!P0 SYNCS.PHASECHK.TRANS64 P0, [R0+URZ+0x70], R9 ;  /* 0x00007009000085a7 */ /* 0x000ea400080010ff */
[----:B--2---:R-:W-:Y:S05]  /*8db0*/  @!P0 BRA `(.L_x_171) ;  /* 0xfffffffc00f08947 */ /* 0x004fea000383ffff */
[----:B------:R-:W-:Y:S05]  /*8dc0*/  BRA `(.L_x_172) ;  /* 0xffffffc000407947 */ /* 0x000fea000383ffff */
.L_x_84:
[----:B------:R-:W-:Y:S07]  /*8dd0*/  MOV R0, UR21 ;  /* 0x0000001500007c02 */ /* 0x000fee0008000f00 */
.L_x_173:
[----:B-1----:R1:W2:Y:S02]  /*8de0*/  SYNCS.PHASECHK.TRANS64.TRYWAIT P0, [R0+URZ+0x78], R9 ;  /* 0x00007809000075a7 */ /* 0x0022a400080011ff */
[----:B--2---:R-:W-:Y:S05]  /*8df0*/  @!P0 NANOSLEEP.SYNCS 0x989680 ;  /* 0x009896800000895d */ /* 0x004fea0003900000 */
[----:B------:R-:W2:Y:S02]  /*8e00*/  @!P0 SYNCS.PHASECHK.TRANS64 P0, [R0+URZ+0x78], R9 ;  /* 0x00007809000085a7 */ /* 0x000ea400080010ff */
[----:B--2---:R-:W-:Y:S05]  /*8e10*/  @!P0 BRA `(.L_x_173) ;  /* 0xfffffffc00f08947 */ /* 0x004fea000383ffff */
[----:B------:R-:W-:Y:S05]  /*8e20*/  BRA `(.L_x_174) ;  /* 0xffffffc000847947 */ /* 0x000fea000383ffff */
.L_x_86:
[----:B------:R-:W-:-:S07]  /*8e30*/  MOV R0, UR21 ;  /* 0x0000001500007c02 */ /* 0x000fce0008000f00 */
.L_x_175:
[----:B-1----:R1:W3:Y:S02]  /*8e40*/  SYNCS.PHASECHK.TRANS64.TRYWAIT P0, [R0+URZ+0x60], R2 ;  /* 0x00006002000075a7 */ /* 0x0022e400080011ff */
[----:B---3--:R-:W-:Y:S05]  /*8e50*/  @!P0 NANOSLEEP.SYNCS 0x989680 ;  /* 0x009896800000895d */ /* 0x008fea0003900000 */
[----:B------:R-:W3:Y:S02]  /*8e60*/  @!P0 SYNCS.PHASECHK.TRANS64 P0, [R0+URZ+0x60], R2 ;  /* 0x00006002000085a7 */ /* 0x000ee400080010ff */
[----:B---3--:R-:W-:Y:S05]  /*8e70*/  @!P0 BRA `(.L_x_175) ;  /* 0xfffffffc00f08947 */ /* 0x008fea000383ffff */
[----:B------:R-:W-:Y:S05]  /*8e80*/  BRA `(.L_x_176) ;  /* 0xffffffc000f87947 */ /* 0x000fea000383ffff */
.L_x_87:
[----:B-1----:R-:W-:-:S07]  /*8e90*/  MOV R0, UR21 ;  /* 0x0000001500007c02 */ /* 0x002fce0008000f00 */
.L_x_177:
[----:B-1----:R1:W3:Y:S02]  /*8ea0*/  SYNCS.PHASECHK.TRANS64.TRYWAIT P0, [R0+URZ+0x68], R2 ;  /* 0x00006802000075a7 */ /* 0x0022e400080011ff */
[----:B---3--:R-:W-:Y:S05]  /*8eb0*/  @!P0 NANOSLEEP.SYNCS 0x989680 ;  /* 0x009896800000895d */ /* 0x008fea0003900000 */
[----:B------:R-:W3:Y:S02]  /*8ec0*/  @!P0 SYNCS.PHASECHK.TRANS64 P0, [R0+URZ+0x68], R2 ;  /* 0x00006802000085a7 */ /* 0x000ee400080010ff */
[----:B---3--:R-:W-:Y:S05]  /*8ed0*/  @!P0 BRA `(.L_x_177) ;  /* 0xfffffffc00f08947 */ /* 0x008fea000383ffff */
[----:B------:R-:W-:Y:S05]  /*8ee0*/  BRA `(.L_x_178) ;  /* 0xffffffc000e87947 */ /* 0x000fea000383ffff */
.L_x_88:
[----:B-1----:R-:W-:-:S07]  /*8ef0*/  MOV R0, UR21 ;  /* 0x0000001500007c02 */ /* 0x002fce0008000f00 */
.L_x_179:
[----:B-1----:R1:W3:Y:S02]  /*8f00*/  SYNCS.PHASECHK.TRANS64.TRYWAIT P0, [R0+URZ+0x70], R2 ;  /* 0x00007002000075a7 */ /* 0x0022e400080011ff */
[----:B---3--:R-:W-:Y:S05]  /*8f10*/  @!P0 NANOSLEEP.SYNCS 0x989680 ;  /* 0x009896800000895d */ /* 0x008fea0003900000 */
[----:B------:R-:W3:Y:S02]  /*8f20*/  @!P0 SYNCS.PHASECHK.TRANS64 P0, [R0+URZ+0x70], R2 ;  /* 0x00007002000085a7 */ /* 0x000ee400080010ff */
[----:B---3--:R-:W-:Y:S05]  /*8f30*/  @!P0 BRA `(.L_x_179) ;  /* 0xfffffffc00f08947 */ /* 0x008fea000383ffff */
[----:B------:R-:W-:Y:S05]  /*8f40*/  BRA `(.L_x_180) ;  /* 0xffffffc000d87947 */ /* 0x000fea000383ffff */
.L_x_90:
[----:B-1----:R1:W2:Y:S02]  /*8f50*/  SYNCS.PHASECHK.TRANS64.TRYWAIT P0, [R3+URZ+0x90], R0 ;  /* 0x00009000030075a7 */ /* 0x0022a400080011ff */
[----:B--2---:R-:W-:Y:S05]  /*8f60*/  @!P0 NANOSLEEP.SYNCS 0x989680 ;  /* 0x009896800000895d */ /* 0x004fea0003900000 */
[----:B------:R-:W2:Y:S02]  /*8f70*/  @!P0 SYNCS.PHASECHK.TRANS64 P0, [R3+URZ+0x90], R0 ;  /* 0x00009000030085a7 */ /* 0x000ea400080010ff */
[----:B--2---:R-:W-:Y:S05]  /*8f80*/  @!P0 BRA `(.L_x_90) ;  /* 0xfffffffc00f08947 */ /* 0x004fea000383ffff */
[----:B------:R-:W-:Y:S05]  /*8f90*/  BRA `(.L_x_181) ;  /* 0xffffffc400ac7947 */ /* 0x000fea000383ffff */
.L_x_101:
[----:B-1----:R-:W-:Y:S04]  /*8fa0*/  MOV R0, UR44 ;  /* 0x0000002c00007c02 */ /* 0x002fe80008000f00 */
[----:B------:R1:W2:Y:S03]  /*8fb0*/  SYNCS.PHASECHK.TRANS64.TRYWAIT P1, [R0+URZ+0x40], R3 ;  /* 0x00004003000075a7 */ /* 0x0002a600080211ff */
[----:B--2---:R-:W-:Y:S05]  /*8fc0*/  @!P1 NANOSLEEP.SYNCS 0x989680 ;  /* 0x009896800000995d */ /* 0x004fea0003900000 */
[----:B------:R-:W2:Y:S02]  /*8fd0*/  @!P1 SYNCS.PHASECHK.TRANS64 P1, [R0+URZ+0x40], R3 ;  /* 0x00004003000095a7 */ /* 0x000ea400080210ff */
[----:B--2---:R-:W-:Y:S05]  /*8fe0*/  @!P1 BRA `(.L_x_101) ;  /* 0xfffffffc00ec9947 */ /* 0x004fea000383ffff */
[----:B------:R-:W-:Y:S05]  /*8ff0*/  BRA `(.L_x_100) ;  /* 0xffffffd4004c7947 */ /* 0x000fea000383ffff */
.L_x_103:
[----:B-1----:R1:W3:Y:S02]  /*9000*/  SYNCS.PHASECHK.TRANS64.TRYWAIT P0, [R72+URZ+0xb0], R2 ;  /* 0x0000b002480075a7 */ /* 0x0022e400080011ff */
[----:B---3--:R-:W-:Y:S05]  /*9010*/  @!P0 NANOSLEEP.SYNCS 0x989680 ;  /* 0x009896800000895d */ /* 0x008fea0003900000 */
[----:B------:R-:W3:Y:S02]  /*9020*/  @!P0 SYNCS.PHASECHK.TRANS64 P0, [R72+URZ+0xb0], R2 ;  /* 0x0000b002480085a7 */ /* 0x000ee400080010ff */
[----:B---3--:R-:W-:Y:S05]  /*9030*/  @!P0 BRA `(.L_x_103) ;  /* 0xfffffffc00f08947 */ /* 0x008fea000383ffff */
[----:B------:R-:W-:Y:S05]  /*9040*/  BRA `(.L_x_102) ;  /* 0xffffffd400787947 */ /* 0x000fea000383ffff */
.L_x_112:
[----:B-1----:R1:W2:Y:S02]  /*9050*/  SYNCS.PHASECHK.TRANS64.TRYWAIT P0, [R2+URZ+0x40], R0 ;  /* 0x00004000020075a7 */ /* 0x0022a400080011ff */
[----:B--2---:R-:W-:Y:S05]  /*9060*/  @!P0 NANOSLEEP.SYNCS 0x989680 ;  /* 0x009896800000895d */ /* 0x004fea0003900000 */
[----:B------:R-:W2:Y:S02]  /*9070*/  @!P0 SYNCS.PHASECHK.TRANS64 P0, [R2+URZ+0x40], R0 ;  /* 0x00004000020085a7 */ /* 0x000ea400080010ff */
[----:B--2---:R-:W-:Y:S05]  /*9080*/  @!P0 BRA `(.L_x_112) ;  /* 0xfffffffc00f08947 */ /* 0x004fea000383ffff */
[----:B------:R-:W-:Y:S05]  /*9090*/  BRA `(.L_x_111) ;  /* 0xffffffdc001c7947 */ /* 0x000fea000383ffff */
.L_x_120:
[----:B-1----:R1:W2:Y:S02]  /*90a0*/  SYNCS.PHASECHK.TRANS64.TRYWAIT P0, [R0+URZ+0x40], R5 ;  /* 0x00004005000075a7 */ /* 0x0022a400080011ff */
[----:B--2---:R-:W-:Y:S05]  /*90b0*/  @!P0 NANOSLEEP.SYNCS 0x989680 ;  /* 0x009896800000895d */ /* 0x004fea0003900000 */
[----:B------:R-:W2:Y:S02]  /*90c0*/  @!P0 SYNCS.PHASECHK.TRANS64 P0, [R0+URZ+0x40], R5 ;  /* 0x00004005000085a7 */ /* 0x000ea400080010ff */
[----:B--2---:R-:W-:Y:S05]  /*90d0*/  @!P0 BRA `(.L_x_120) ;  /* 0xfffffffc00f08947 */ /* 0x004fea000383ffff */
[----:B------:R-:W-:Y:S05]  /*90e0*/  BRA `(.L_x_119) ;  /* 0xffffffe000e47947 */ /* 0x000fea000383ffff */
.L_x_128:
[----:B--2---:R2:W3:Y:S02]  /*90f0*/  SYNCS.PHASECHK.TRANS64.TRYWAIT P0, [R2+URZ+0x40], R0 ;  /* 0x00004000020075a7 */ /* 0x0044e400080011ff */
[----:B---3--:R-:W-:Y:S05]  /*9100*/  @!P0 NANOSLEEP.SYNCS 0x989680 ;  /* 0x009896800000895d */ /* 0x008fea0003900000 */
[----:B------:R-:W3:Y:S02]  /*9110*/  @!P0 SYNCS.PHASECHK.TRANS64 P0, [R2+URZ+0x40], R0 ;  /* 0x00004000020085a7 */ /* 0x000ee400080010ff */
[----:B---3--:R-:W-:Y:S05]  /*9120*/  @!P0 BRA `(.L_x_128) ;  /* 0xfffffffc00f08947 */ /* 0x008fea000383ffff */
[----:B------:R-:W-:Y:S05]  /*9130*/  BRA `(.L_x_127) ;  /* 0xffffffe800ac7947 */ /* 0x000fea000383ffff */
        .weak           $__internal_0_$__cuda_sm10x_tcgen05_guardrail_trap_col_being_dealloced_not_returned_by_alloc
        .type           $__internal_0_$__cuda_sm10x_tcgen05_guardrail_trap_col_being_dealloced_not_returned_by_alloc,@function
        .size           $__internal_0_$__cuda_sm10x_tcgen05_guardrail_trap_col_being_dealloced_not_returned_by_alloc,($__internal_1_$__cuda_sm10x_tcgen05_guardrail_trap_phase_invalid_during_alloc - $__internal_0_$__cuda_sm10x_tcgen05_guardrail_trap_col_being_dealloced_not_returned_by_alloc)
$__internal_0_$__cuda_sm10x_tcgen05_guardrail_trap_col_being_dealloced_not_returned_by_alloc:
[----:B------:R-:W-:Y:S05]  /*9140*/  BPT.TRAP 0x1 ;  /* 0x000000040000795c */ /* 0x000fea0000300000 */
[----:B------:R-:W-:-:S04]  /*9150*/  HFMA2 R3, -RZ, RZ, 0, 0 ;  /* 0x00000000ff037431 */ /* 0x000fc800000001ff */
[----:B------:R-:W-:Y:S05]  /*9160*/  RET.REL.NODEC R2 `(_ZN7cutlass13device_kernelINS_4gemm6kernel13GemmUniversalIN4cute5tupleIJiiiiEEENS1_10collective13CollectiveMmaINS1_35MainloopSm100TmaUmmaWarpSpecializedILi4ELi2ELi4ENS5_IJNS4_1CILi1EEENSA_ILi4EEESB_EEEEENS5_IJNSA_ILi64EEENSA_ILi128EEESF_EEEfNS5_IJlSB_lEEEfSI_NS4_8TiledMMAINS4_8MMA_AtomIJNS4_17SM100_MMA_TF32_SSINS_10tfloat32_tESM_fLi64ELi128ELNS4_4UMMA5MajorE0ELSO_0ELNSN_7ScaleInE0ELSP_0EEEEEENS4_6LayoutINS5_IJSB_SB_SB_EEENS5_IJNSA_ILi0EEESU_SU_EEEEENS5_IJNS4_10UnderscoreESX_SX_EEEEENS4_23SM90_TMA_LOAD_MULTICASTENS4_14ComposedLayoutINS4_7SwizzleILi3ELi4ELi3EEENS4_18smem_ptr_flag_bitsILi32EEENSS_INS5_IJNSA_ILi8EEENSA_ILi32EEEEEENS5_IJS17_SB_EEEEEEEvNS4_8identityENS4_13SM90_TMA_LOADES1B_vS1C_EENS_8epilogue10collective18CollectiveEpilogueINS1F_23Sm100TmaWarpSpecializedILi4ELi2ELi16ELb1ELb0EEEJSH_NS5_IJNSS_ISF_SB_EENSS_IS17_SB_EEEEEfSI_fSI_NS1F_6fusion15FusionCallbacksIS1J_NS1N_17LinearCombinationIffffLNS_15FloatRoundStyleE2EEESH_S1M_JEEENS4_5SM1004TMEM4LOAD26SM100_TMEM_LOAD_16dp128b8xES1D_S1B_NS4_17SM75_U32x4_LDSM_NENS4_14SM90_TMA_STOREES1B_NS4_17SM90_U32x4_STSM_NENS4_39AutoVectorizingCopyWithAssumedAlignmentILi128EEEEEEvvEEEEvNT_6ParamsE) ;  /* 0xffffff6c02a47950 */ /* 0x000fea0003c3ffff */
        .weak           $__internal_1_$__cuda_sm10x_tcgen05_guardrail_trap_phase_invalid_during_alloc
        .type           $__internal_1_$__cuda_sm10x_tcgen05_guardrail_trap_phase_invalid_during_alloc,@function
        .size           $__internal_1_$__cuda_sm10x_tcgen05_guardrail_trap_phase_invalid_during_alloc,($__internal_2_$__cuda_sm10x_tcgen05_guardrail_trap_unallocated_columns_being_dealloced - $__internal_1_$__cuda_sm10x_tcgen05_guardrail_trap_phase_invalid_during_alloc)
$__internal_1_$__cuda_sm10x_tcgen05_guardrail_trap_phase_invalid_during_alloc:
[----:B------:R-:W-:Y:S05]  /*9170*/  BPT.TRAP 0x1 ;  /* 0x000000040000795c */ /* 0x000fea0000300000 */
[----:B------:R-:W-:-:S04]  /*9180*/  MOV R5, 0x0 ;  /* 0x0000000000057802 */ /* 0x000fc80000000f00 */
[----:B------:R-:W-:Y:S05]  /*9190*/  RET.REL.NODEC R4 `(_ZN7cutlass13device_kernelINS_4gemm6kernel13GemmUniversalIN4cute5tupleIJiiiiEEENS1_10collective13CollectiveMmaINS1_35MainloopSm100TmaUmmaWarpSpecializedILi4ELi2ELi4ENS5_IJNS4_1CILi1EEENSA_ILi4EEESB_EEEEENS5_IJNSA_ILi64EEENSA_ILi128EEESF_EEEfNS5_IJlSB_lEEEfSI_NS4_8TiledMMAINS4_8MMA_AtomIJNS4_17SM100_MMA_TF32_SSINS_10tfloat32_tESM_fLi64ELi128ELNS4_4UMMA5MajorE0ELSO_0ELNSN_7ScaleInE0ELSP_0EEEEEENS4_6LayoutINS5_IJSB_SB_SB_EEENS5_IJNSA_ILi0EEESU_SU_EEEEENS5_IJNS4_10UnderscoreESX_SX_EEEEENS4_23SM90_TMA_LOAD_MULTICASTENS4_14ComposedLayoutINS4_7SwizzleILi3ELi4ELi3EEENS4_18smem_ptr_flag_bitsILi32EEENSS_INS5_IJNSA_ILi8EEENSA_ILi32EEEEEENS5_IJS17_SB_EEEEEEEvNS4_8identityENS4_13SM90_TMA_LOADES1B_vS1C_EENS_8epilogue10collective18CollectiveEpilogueINS1F_23Sm100TmaWarpSpecializedILi4ELi2ELi16ELb1ELb0EEEJSH_NS5_IJNSS_ISF_SB_EENSS_IS17_SB_EEEEEfSI_fSI_NS1F_6fusion15FusionCallbacksIS1J_NS1N_17LinearCombinationIffffLNS_15FloatRoundStyleE2EEESH_S1M_JEEENS4_5SM1004TMEM4LOAD26SM100_TMEM_LOAD_16dp128b8xES1D_S1B_NS4_17SM75_U32x4_LDSM_NENS4_14SM90_TMA_STOREES1B_NS4_17SM90_U32x4_STSM_NENS4_39AutoVectorizingCopyWithAssumedAlignmentILi128EEEEEEvvEEEEvNT_6ParamsE) ;  /* 0xffffff6c04987950 */ /* 0x000fea0003c3ffff */
        .weak           $__internal_2_$__cuda_sm10x_tcgen05_guardrail_trap_unallocated_columns_being_dealloced
        .type           $__internal_2_$__cuda_sm10x_tcgen05_guardrail_trap_unallocated_columns_being_dealloced,@function
        .size           $__internal_2_$__cuda_sm10x_tcgen05_guardrail_trap_unallocated_columns_being_dealloced,(.L_x_183 - $__internal_2_$__cuda_sm10x_tcgen05_guardrail_trap_unallocated_columns_being_dealloced)
$__internal_2_$__cuda_sm10x_tcgen05_guardrail_trap_unallocated_columns_being_dealloced:
[----:B------:R-:W-:Y:S05]  /*91a0*/  BPT.TRAP 0x1 ;  /* 0x000000040000795c */ /* 0x000fea0000300000 */
[----:B------:R-:W-:-:S04]  /*91b0*/  HFMA2 R3, -RZ, RZ, 0, 0 ;  /* 0x00000000ff037431 */ /* 0x000fc800000001ff */
[----:B------:R-:W-:Y:S05]  /*91c0*/  RET.REL.NODEC R2 `(_ZN7cutlass13device_kernelINS_4gemm6kernel13GemmUniversalIN4cute5tupleIJiiiiEEENS1_10collective13CollectiveMmaINS1_35MainloopSm100TmaUmmaWarpSpecializedILi4ELi2ELi4ENS5_IJNS4_1CILi1EEENSA_ILi4EEESB_EEEEENS5_IJNSA_ILi64EEENSA_ILi128EEESF_EEEfNS5_IJlSB_lEEEfSI_NS4_8TiledMMAINS4_8MMA_AtomIJNS4_17SM100_MMA_TF32_SSINS_10tfloat32_tESM_fLi64ELi128ELNS4_4UMMA5MajorE0ELSO_0ELNSN_7ScaleInE0ELSP_0EEEEEENS4_6LayoutINS5_IJSB_SB_SB_EEENS5_IJNSA_ILi0EEESU_SU_EEEEENS5_IJNS4_10UnderscoreESX_SX_EEEEENS4_23SM90_TMA_LOAD_MULTICASTENS4_14ComposedLayoutINS4_7SwizzleILi3ELi4ELi3EEENS4_18smem_ptr_flag_bitsILi32EEENSS_INS5_IJNSA_ILi8EEENSA_ILi32EEEEEENS5_IJS17_SB_EEEEEEEvNS4_8identityENS4_13SM90_TMA_LOADES1B_vS1C_EENS_8epilogue10collective18CollectiveEpilogueINS1F_23Sm100TmaWarpSpecializedILi4ELi2ELi16ELb1ELb0EEEJSH_NS5_IJNSS_ISF_SB_EENSS_IS17_SB_EEEEEfSI_fSI_NS1F_6fusion15FusionCallbacksIS1J_NS1N_17LinearCombinationIffffLNS_15FloatRoundStyleE2EEESH_S1M_JEEENS4_5SM1004TMEM4LOAD26SM100_TMEM_LOAD_16dp128b8xES1D_S1B_NS4_17SM75_U32x4_LDSM_NENS4_14SM90_TMA_STOREES1B_NS4_17SM90_U32x4_STSM_NENS4_39AutoVectorizingCopyWithAssumedAlignmentILi128EEEEEEvvEEEEvNT_6ParamsE) ;  /* 0xffffff6c028c7950 */ /* 0x000fea0003c3ffff */
.L_x_182:
[----:B------:R-:W-:-:S00]  /*91d0*/  BRA `(.L_x_182) ;  /* 0xfffffffc00fc7947 */ /* 0x000fc0000383ffff */
[----:B------:R-:W-:-:S00]  /*91e0*/  NOP ;  /* 0x0000000000007918 */ /* 0x000fc00000000000 */
        /* <DEDUP_REMOVED lines=9> */
.L_x_183:


//--------------------- .nv.global.init           --------------------------
	.section	.nv.global.init,"aw",@progbits
.nv.global.init:
	.type		$str$27,@object
	.size		$str$27,($str$28 - $str$27)
$str$27:
        /*0000*/ 	.byte	0x28, 0x61, 0x64, 0x64, 0x72, 0x65, 0x73, 0x73, 0x20, 0x26, 0x20, 0x6d, 0x61, 0x73, 0x6b, 0x29
        /*0010*/ 	.byte	0x20, 0x3d, 0x3d, 0x20, 0x30, 0x00
	.type		$str$28,@object
	.size		$str$28,($str$26 - $str$28)
$str$28:
        /*0016*/ 	.byte	0x2f, 0x74, 0x6d, 0x70, 0x2f, 0x63, 0x75, 0x74, 0x6c, 0x61, 0x73, 0x73, 0x5f, 0x73, 0x77, 0x65
        /*0026*/ 	.byte	0x65, 0x70, 0x5f, 0x73, 0x72, 0x63, 0x2f, 0x69, 0x6e, 0x63, 0x6c, 0x75, 0x64, 0x65, 0x2f, 0x63
        /*0036*/ 	.byte	0x75, 0x74, 0x65, 0x2f, 0x70, 0x6f, 0x69, 0x6e, 0x74, 0x65, 0x72, 0x5f, 0x66, 0x6c, 0x61, 0x67
        /*0046*/ 	.byte	0x67, 0x65, 0x64, 0x2e, 0x68, 0x70, 0x70, 0x00
	.type		$str$26,@object
	.size		$str$26,($str$25 - $str$26)
$str$26:
        /*004e*/ 	.byte	0x2f, 0x74, 0x6d, 0x70, 0x2f, 0x63, 0x75, 0x74, 0x6c, 0x61, 0x73, 0x73, 0x5f, 0x73, 0x77, 0x65
        /*005e*/ 	.byte	0x65, 0x70, 0x5f, 0x73, 0x72, 0x63, 0x2f, 0x69, 0x6e, 0x63, 0x6c, 0x75, 0x64, 0x65, 0x2f, 0x63
        /*006e*/ 	.byte	0x75, 0x74, 0x65, 0x2f, 0x61, 0x74, 0x6f, 0x6d, 0x2f, 0x63, 0x6f, 0x70, 0x79, 0x5f, 0x74, 0x72
        /*007e*/ 	.byte	0x61, 0x69, 0x74, 0x73, 0x5f, 0x73, 0x6d, 0x31, 0x30, 0x30, 0x2e, 0x68, 0x70, 0x70, 0x00
	.type		$str$25,@object
	.size		$str$25,(__unnamed_1 - $str$25)
$str$25:
        /*008d*/ 	.byte	0x28, 0x28, 0x75, 0x69, 0x6e, 0x74, 0x33, 0x32, 0x5f, 0x74, 0x28, 0x74, 0x68, 0x72, 0x65, 0x61
        /*009d*/ 	.byte	0x64, 0x49, 0x64, 0x78, 0x2e, 0x78, 0x29, 0x20, 0x2f, 0x20, 0x33, 0x32, 0x29, 0x20, 0x25, 0x20
        /*00ad*/ 	.byte	0x34, 0x29, 0x20, 0x3d, 0x3d, 0x20, 0x28, 0x28, 0x28, 0x74, 0x6d, 0x65, 0x6d, 0x5f, 0x61, 0x64
        /*00bd*/ 	.byte	0x64, 0x72, 0x20, 0x3e, 0x3e, 0x20, 0x31, 0x36, 0x29, 0x20, 0x2f, 0x20, 0x33, 0x32, 0x29, 0x20
        /*00cd*/ 	.byte	0x25, 0x20, 0x34, 0x29, 0x00
	.type		__unnamed_1,@object
	.size		__unnamed_1,(__unnamed_2 - __unnamed_1)
__unnamed_1:
        /*00d2*/ 	.byte	0x61, 0x75, 0x74, 0x6f, 0x20, 0x63, 0x75, 0x74, 0x65, 0x3a, 0x3a, 0x61, 0x73, 0x5f, 0x70, 0x6f
        /* <DEDUP_REMOVED lines=23> */
        /*0252*/ 	.byte	0x3c, 0x32, 0x30, 0x34, 0x38, 0x3e, 0x3e, 0x3e, 0x3e, 0x5d, 0x00
	.type		__unnamed_2,@object
	.size		__unnamed_2,(.L_2 - __unnamed_2)
__unnamed_2:
        /* <DEDUP_REMOVED lines=45> */
        /*052d*/ 	.byte	0x3e, 0x3e, 0x3e, 0x5d, 0x00
.L_2:


//--------------------- .nv.shared._ZN7cutlass13device_kernelINS_4gemm6kernel13GemmUniversalIN4cute5tupleIJiiiiEEENS1_10collective13CollectiveMmaINS1_35MainloopSm100TmaUmmaWarpSpecializedILi4ELi2ELi4ENS5_IJNS4_1CILi1EEENSA_ILi4EEESB_EEEEENS5_IJNSA_ILi64EEENSA_ILi128EEESF_EEEfNS5_IJlSB_lEEEfSI_NS4_8TiledMMAINS4_8MMA_AtomIJNS4_17SM100_MMA_TF32_SSINS_10tfloat32_tESM_fLi64ELi128ELNS4_4UMMA5MajorE0ELSO_0ELNSN_7ScaleInE0ELSP_0EEEEEENS4_6LayoutINS5_IJSB_SB_SB_EEENS5_IJNSA_ILi0EEESU_SU_EEEEENS5_IJNS4_10UnderscoreESX_SX_EEEEENS4_23SM90_TMA_LOAD_MULTICASTENS4_14ComposedLayoutINS4_7SwizzleILi3ELi4ELi3EEENS4_18smem_ptr_flag_bitsILi32EEENSS_INS5_IJNSA_ILi8EEENSA_ILi32EEEEEENS5_IJS17_SB_EEEEEEEvNS4_8identityENS4_13SM90_TMA_LOADES1B_vS1C_EENS_8epilogue10collective18CollectiveEpilogueINS1F_23Sm100TmaWarpSpecializedILi4ELi2ELi16ELb1ELb0EEEJSH_NS5_IJNSS_ISF_SB_EENSS_IS17_SB_EEEEEfSI_fSI_NS1F_6fusion15FusionCallbacksIS1J_NS1N_17LinearCombinationIffffLNS_15FloatRoundStyleE2EEESH_S1M_JEEENS4_5SM1004TMEM4LOAD26SM100_TMEM_LOAD_16dp128b8xES1D_S1B_NS4_17SM75_U32x4_LDSM_NENS4_14SM90_TMA_STOREES1B_NS4_17SM90_U32x4_STSM_NENS4_39AutoVectorizingCopyWithAssumedAlignmentILi128EEEEEEvvEEEEvNT_6ParamsE --------------------------
	.section	.nv.shared._ZN7cutlass13device_kernelINS_4gemm6kernel13GemmUniversalIN4cute5tupleIJiiiiEEENS1_10collective13CollectiveMmaINS1_35MainloopSm100TmaUmmaWarpSpecializedILi4ELi2ELi4ENS5_IJNS4_1CILi1EEENSA_ILi4EEESB_EEEEENS5_IJNSA_ILi64EEENSA_ILi128EEESF_EEEfNS5_IJlSB_lEEEfSI_NS4_8TiledMMAINS4_8MMA_AtomIJNS4_17SM100_MMA_TF32_SSINS_10tfloat32_tESM_fLi64ELi128ELNS4_4UMMA5MajorE0ELSO_0ELNSN_7ScaleInE0ELSP_0EEEEEENS4_6LayoutINS5_IJSB_SB_SB_EEENS5_IJNSA_ILi0EEESU_SU_EEEEENS5_IJNS4_10UnderscoreESX_SX_EEEEENS4_23SM90_TMA_LOAD_MULTICASTENS4_14ComposedLayoutINS4_7SwizzleILi3ELi4ELi3EEENS4_18smem_ptr_flag_bitsILi32EEENSS_INS5_IJNSA_ILi8EEENSA_ILi32EEEEEENS5_IJS17_SB_EEEEEEEvNS4_8identityENS4_13SM90_TMA_LOADES1B_vS1C_EENS_8epilogue10collective18CollectiveEpilogueINS1F_23Sm100TmaWarpSpecializedILi4ELi2ELi16ELb1ELb0EEEJSH_NS5_IJNSS_ISF_SB_EENSS_IS17_SB_EEEEEfSI_fSI_NS1F_6fusion15FusionCallbacksIS1J_NS1N_17LinearCombinationIffffLNS_15FloatRoundStyleE2EEESH_S1M_JEEENS4_5SM1004TMEM4LOAD26SM100_TMEM_LOAD_16dp128b8xES1D_S1B_NS4_17SM75_U32x4_LDSM_NENS4_14SM90_TMA_STOREES1B_NS4_17SM90_U32x4_STSM_NENS4_39AutoVectorizingCopyWithAssumedAlignmentILi128EEEEEEvvEEEEvNT_6ParamsE,"aw",@nobits
	.sectionflags	@""
	.align	16
	.zero		1024


//--------------------- .nv.shared.reserved.0     --------------------------
	.section	.nv.shared.reserved.0,"aw",@nobits
	.weak		__nv_reservedSMEM_offset_0_alias
	.size		__nv_reservedSMEM_offset_0_alias, 0, 64
	.other		__nv_reservedSMEM_offset_0_alias,@"STO_CUDA_RESERVED_SHARED STV_DEFAULT"
__nv_reservedSMEM_offset_0_alias:
	.zero		0
.nv.shared.reserved.0:
	.zero		64
	.weak		__nv_reservedSMEM_tcgen05_partition
	.type		__nv_reservedSMEM_tcgen05_partition,@object
	.size		__nv_reservedSMEM_tcgen05_partition,(.L_0 - __nv_reservedSMEM_tcgen05_partition)
__nv_reservedSMEM_tcgen05_partition:
	.zero		32
.L_0:


//--------------------- .nv.global                --------------------------
	.section	.nv.global,"aw",@nobits
.nv.global:
	.type		_ZN40_INTERNAL_cd73a41c_4_k_cu_29a4d5e9_304804cute1_E,@object
	.size		_ZN40_INTERNAL_cd73a41c_4_k_cu_29a4d5e9_304804cute1_E,(_ZN40_INTERNAL_cd73a41c_4_k_cu_29a4d5e9_304804cuda3std3__45__cpo6cbeginE - _ZN40_INTERNAL_cd73a41c_4_k_cu_29a4d5e9_304804cute1_E)
_ZN40_INTERNAL_cd73a41c_4_k_cu_29a4d5e9_304804cute1_E:
	.zero		1
	.type		_ZN40_INTERNAL_cd73a41c_4_k_cu_29a4d5e9_304804cuda3std3__45__cpo6cbeginE,@object
	.size		_ZN40_INTERNAL_cd73a41c_4_k_cu_29a4d5e9_304804cuda3std3__45__cpo6cbeginE,(_ZN40_INTERNAL_cd73a41c_4_k_cu_29a4d5e9_304804cuda3std3__48in_placeE - _ZN40_INTERNAL_cd73a41c_4_k_cu_29a4d5e9_304804cuda3std3__45__cpo6cbeginE)
_ZN40_INTERNAL_cd73a41c_4_k_cu_29a4d5e9_304804cuda3std3__45__cpo6cbeginE:
	.zero		1
	.type		_ZN40_INTERNAL_cd73a41c_4_k_cu_29a4d5e9_304804cuda3std3__48in_placeE,@object
	.size		_ZN40_INTERNAL_cd73a41c_4_k_cu_29a4d5e9_304804cuda3std3__48in_placeE,(_ZN40_INTERNAL_cd73a41c_4_k_cu_29a4d5e9_304804cuda3std6ranges3__45__cpo9iter_moveE - _ZN40_INTERNAL_cd73a41c_4_k_cu_29a4d5e9_304804cuda3std3__48in_placeE)
_ZN40_INTERNAL_cd73a41c_4_k_cu_29a4d5e9_304804cuda3std3__48in_placeE:
	.zero		1
	.type		_ZN40_INTERNAL_cd73a41c_4_k_cu_29a4d5e9_304804cuda3std6ranges3__45__cpo9iter_moveE,@object
	.size		_ZN40_INTERNAL_cd73a41c_4_k_cu_29a4d5e9_304804cuda3std6ranges3__45__cpo9iter_moveE,(_ZN40_INTERNAL_cd73a41c_4_k_cu_29a4d5e9_304804cuda3std3__45__cpo5beginE - _ZN40_INTERNAL_cd73a41c_4_k_cu_29a4d5e9_304804cuda3std6ranges3__45__cpo9iter_moveE)
_ZN40_INTERNAL_cd73a41c_4_k_cu_29a4d5e9_304804cuda3std6ranges3__45__cpo9iter_moveE:
	.zero		1
	.type		_ZN40_INTERNAL_cd73a41c_4_k_cu_29a4d5e9_304804cuda3std3__45__cpo5beginE,@object
	.size		_ZN40_INTERNAL_cd73a41c_4_k_cu_29a4d5e9_304804cuda3std3__45__cpo5beginE,(_ZN40_INTERNAL_cd73a41c_4_k_cu_29a4d5e9_304804cuda3std3__442_GLOBAL__N__cd73a41c_4_k_cu_29a4d5e9_304806ignoreE - _ZN40_INTERNAL_cd73a41c_4_k_cu_29a4d5e9_304804cuda3std3__45__cpo5beginE)
_ZN40_INTERNAL_cd73a41c_4_k_cu_29a4d5e9_304804cuda3std3__45__cpo5beginE:
	.zero		1
	.type		_ZN40_INTERNAL_cd73a41c_4_k_cu_29a4d5e9_304804cuda3std3__442_GLOBAL__N__cd73a41c_4_k_cu_29a4d5e9_304806ignoreE,@object
	.size		_ZN40_INTERNAL_cd73a41c_4_k_cu_29a4d5e9_304804cuda3std3__442_GLOBAL__N__cd73a41c_4_k_cu_29a4d5e9_304806ignoreE,(_ZN40_INTERNAL_cd73a41c_4_k_cu_29a4d5e9_304804cute7productE - _ZN40_INTERNAL_cd73a41c_4_k_cu_29a4d5e9_304804cuda3std3__442_GLOBAL__N__cd73a41c_4_k_cu_29a4d5e9_304806ignoreE)
_ZN40_INTERNAL_cd73a41c_4_k_cu_29a4d5e9_304804cuda3std3__442_GLOBAL__N__cd73a41c_4_k_cu_29a4d5e9_304806ignoreE:
	.zero		1
	.type		_ZN40_INTERNAL_cd73a41c_4_k_cu_29a4d5e9_304804cute7productE,@object
	.size		_ZN40_INTERNAL_cd73a41c_4_k_cu_29a4d5e9_304804cute7productE,(_ZN40_INTERNAL_cd73a41c_4_k_cu_29a4d5e9_304804cuda3std3__45__cpo3endE - _ZN40_INTERNAL_cd73a41c_4_k_cu_29a4d5e9_304804cute7productE)
_ZN40_INTERNAL_cd73a41c_4_k_cu_29a4d5e9_304804cute7productE:
	.zero		1
	.type		_ZN40_INTERNAL_cd73a41c_4_k_cu_29a4d5e9_304804cuda3std3__45__cpo3endE,@object
	.size		_ZN40_INTERNAL_cd73a41c_4_k_cu_29a4d5e9_304804cuda3std3__45__cpo3endE,(_ZN40_INTERNAL_cd73a41c_4_k_cu_29a4d5e9_304804cuda3std3__419piecewise_constructE - _ZN40_INTERNAL_cd73a41c_4_k_cu_29a4d5e9_304804cuda3std3__45__cpo3endE)
_ZN40_INTERNAL_cd73a41c_4_k_cu_29a4d5e9_304804cuda3std3__45__cpo3endE:
	.zero		1
	.type		_ZN40_INTERNAL_cd73a41c_4_k_cu_29a4d5e9_304804cuda3std3__419piecewise_constructE,@object
	.size		_ZN40_INTERNAL_cd73a41c_4_k_cu_29a4d5e9_304804cuda3std3__419piecewise_constructE,(_ZN40_INTERNAL_cd73a41c_4_k_cu_29a4d5e9_304804cuda3std3__45__cpo4cendE - _ZN40_INTERNAL_cd73a41c_4_k_cu_29a4d5e9_304804cuda3std3__419piecewise_constructE)
_ZN40_INTERNAL_cd73a41c_4_k_cu_29a4d5e9_304804cuda3std3__419piecewise_constructE:
	.zero		1
	.type		_ZN40_INTERNAL_cd73a41c_4_k_cu_29a4d5e9_304804cuda3std3__45__cpo4cendE,@object
	.size		_ZN40_INTERNAL_cd73a41c_4_k_cu_29a4d5e9_304804cuda3std3__45__cpo4cendE,(_ZN40_INTERNAL_cd73a41c_4_k_cu_29a4d5e9_304804cuda3std6ranges3__45__cpo4swapE - _ZN40_INTERNAL_cd73a41c_4_k_cu_29a4d5e9_304804cuda3std3__45__cpo4cendE)
_ZN40_INTERNAL_cd73a41c_4_k_cu_29a4d5e9_304804cuda3std3__45__cpo4cendE:
	.zero		1
	.type		_ZN40_INTERNAL_cd73a41c_4_k_cu_29a4d5e9_304804cuda3std6ranges3__45__cpo4swapE,@object
	.size		_ZN40_INTERNAL_cd73a41c_4_k_cu_29a4d5e9_304804cuda3std6ranges3__45__cpo4swapE,(.L_10 - _ZN40_INTERNAL_cd73a41c_4_k_cu_29a4d5e9_304804cuda3std6ranges3__45__cpo4swapE)
_ZN40_INTERNAL_cd73a41c_4_k_cu_29a4d5e9_304804cuda3std6ranges3__45__cpo4swapE:
	.zero		1
.L_10:


//--------------------- .nv.constant0._ZN7cutlass13device_kernelINS_4gemm6kernel13GemmUniversalIN4cute5tupleIJiiiiEEENS1_10collective13CollectiveMmaINS1_35MainloopSm100TmaUmmaWarpSpecializedILi4ELi2ELi4ENS5_IJNS4_1CILi1EEENSA_ILi4EEESB_EEEEENS5_IJNSA_ILi64EEENSA_ILi128EEESF_EEEfNS5_IJlSB_lEEEfSI_NS4_8TiledMMAINS4_8MMA_AtomIJNS4_17SM100_MMA_TF32_SSINS_10tfloat32_tESM_fLi64ELi128ELNS4_4UMMA5MajorE0ELSO_0ELNSN_7ScaleInE0ELSP_0EEEEEENS4_6LayoutINS5_IJSB_SB_SB_EEENS5_IJNSA_ILi0EEESU_SU_EEEEENS5_IJNS4_10UnderscoreESX_SX_EEEEENS4_23SM90_TMA_LOAD_MULTICASTENS4_14ComposedLayoutINS4_7SwizzleILi3ELi4ELi3EEENS4_18smem_ptr_flag_bitsILi32EEENSS_INS5_IJNSA_ILi8EEENSA_ILi32EEEEEENS5_IJS17_SB_EEEEEEEvNS4_8identityENS4_13SM90_TMA_LOADES1B_vS1C_EENS_8epilogue10collective18CollectiveEpilogueINS1F_23Sm100TmaWarpSpecializedILi4ELi2ELi16ELb1ELb0EEEJSH_NS5_IJNSS_ISF_SB_EENSS_IS17_SB_EEEEEfSI_fSI_NS1F_6fusion15FusionCallbacksIS1J_NS1N_17LinearCombinationIffffLNS_15FloatRoundStyleE2EEESH_S1M_JEEENS4_5SM1004TMEM4LOAD26SM100_TMEM_LOAD_16dp128b8xES1D_S1B_NS4_17SM75_U32x4_LDSM_NENS4_14SM90_TMA_STOREES1B_NS4_17SM90_U32x4_STSM_NENS4_39AutoVectorizingCopyWithAssumedAlignmentILi128EEEEEEvvEEEEvNT_6ParamsE --------------------------
	.section	.nv.constant0._ZN7cutlass13device_kernelINS_4gemm6kernel13GemmUniversalIN4cute5tupleIJiiiiEEENS1_10collective13CollectiveMmaINS1_35MainloopSm100TmaUmmaWarpSpecializedILi4ELi2ELi4ENS5_IJNS4_1CILi1EEENSA_ILi4EEESB_EEEEENS5_IJNSA_ILi64EEENSA_ILi128EEESF_EEEfNS5_IJlSB_lEEEfSI_NS4_8TiledMMAINS4_8MMA_AtomIJNS4_17SM100_MMA_TF32_SSINS_10tfloat32_tESM_fLi64ELi128ELNS4_4UMMA5MajorE0ELSO_0ELNSN_7ScaleInE0ELSP_0EEEEEENS4_6LayoutINS5_IJSB_SB_SB_EEENS5_IJNSA_ILi0EEESU_SU_EEEEENS5_IJNS4_10UnderscoreESX_SX_EEEEENS4_23SM90_TMA_LOAD_MULTICASTENS4_14ComposedLayoutINS4_7SwizzleILi3ELi4ELi3EEENS4_18smem_ptr_flag_bitsILi32EEENSS_INS5_IJNSA_ILi8EEENSA_ILi32EEEEEENS5_IJS17_SB_EEEEEEEvNS4_8identityENS4_13SM90_TMA_LOADES1B_vS1C_EENS_8epilogue10collective18CollectiveEpilogueINS1F_23Sm100TmaWarpSpecializedILi4ELi2ELi16ELb1ELb0EEEJSH_NS5_IJNSS_ISF_SB_EENSS_IS17_SB_EEEEEfSI_fSI_NS1F_6fusion15FusionCallbacksIS1J_NS1N_17LinearCombinationIffffLNS_15FloatRoundStyleE2EEESH_S1M_JEEENS4_5SM1004TMEM4LOAD26SM100_TMEM_LOAD_16dp128b8xES1D_S1B_NS4_17SM75_U32x4_LDSM_NENS4_14SM90_TMA_STOREES1B_NS4_17SM90_U32x4_STSM_NENS4_39AutoVectorizingCopyWithAssumedAlignmentILi128EEEEEEvvEEEEvNT_6ParamsE,"a",@progbits
	.sectionflags	@""
	.align	4
.nv.constant0._ZN7cutlass13device_kernelINS_4gemm6kernel13GemmUniversalIN4cute5tupleIJiiiiEEENS1_10collective13CollectiveMmaINS1_35MainloopSm100TmaUmmaWarpSpecializedILi4ELi2ELi4ENS5_IJNS4_1CILi1EEENSA_ILi4EEESB_EEEEENS5_IJNSA_ILi64EEENSA_ILi128EEESF_EEEfNS5_IJlSB_lEEEfSI_NS4_8TiledMMAINS4_8MMA_AtomIJNS4_17SM100_MMA_TF32_SSINS_10tfloat32_tESM_fLi64ELi128ELNS4_4UMMA5MajorE0ELSO_0ELNSN_7ScaleInE0ELSP_0EEEEEENS4_6LayoutINS5_IJSB_SB_SB_EEENS5_IJNSA_ILi0EEESU_SU_EEEEENS5_IJNS4_10UnderscoreESX_SX_EEEEENS4_23SM90_TMA_LOAD_MULTICASTENS4_14ComposedLayoutINS4_7SwizzleILi3ELi4ELi3EEENS4_18smem_ptr_flag_bitsILi32EEENSS_INS5_IJNSA_ILi8EEENSA_ILi32EEEEEENS5_IJS17_SB_EEEEEEEvNS4_8identityENS4_13SM90_TMA_LOADES1B_vS1C_EENS_8epilogue10collective18CollectiveEpilogueINS1F_23Sm100TmaWarpSpecializedILi4ELi2ELi16ELb1ELb0EEEJSH_NS5_IJNSS_ISF_SB_EENSS_IS17_SB_EEEEEfSI_fSI_NS1F_6fusion15FusionCallbacksIS1J_NS1N_17LinearCombinationIffffLNS_15FloatRoundStyleE2EEESH_S1M_JEEENS4_5SM1004TMEM4LOAD26SM100_TMEM_LOAD_16dp128b8xES1D_S1B_NS4_17SM75_U32x4_LDSM_NENS4_14SM90_TMA_STOREES1B_NS4_17SM90_U32x4_STSM_NENS4_39AutoVectorizingCopyWithAssumedAlignmentILi128EEEEEEvvEEEEvNT_6ParamsE:
	.zero		2944


//--------------------- SYMBOLS --------------------------

	.type		.nv.reservedSmem.offset0,@object
	.size		.nv.reservedSmem.offset0,0x4
	.type		.nv.reservedSmem.cap,@object
	.size		.nv.reservedSmem.cap,0x4
	.type		__assertfail,@function
